// auto-generated by cutlass_sweep.gemm — config: {"arch": "sm_90", "cluster_m": 1, "cluster_n": 1, "dtype": "tf32", "dtype_b": "tf32", "layout": "nt", "stages": 3, "tile_k": 64, "tile_m": 128, "tile_n": 64}
#include "cutlass/cutlass.h"
#include "cutlass/gemm/collective/collective_builder.hpp"
#include "cutlass/gemm/device/gemm_universal_adapter.h"
#include "cutlass/gemm/kernel/gemm_universal.hpp"
#include "cutlass/epilogue/collective/collective_builder.hpp"

using ElemA = cutlass::tfloat32_t;
using ElemB = cutlass::tfloat32_t;
using ElemCD = cutlass::tfloat32_t;
using Acc  = float;
using TileShape    = cute::Shape<cute::_128, cute::_64, cute::_64>;
using ClusterShape = cute::Shape<cute::_1, cute::_1, cute::_1>;

using CollectiveEpilogue = typename cutlass::epilogue::collective::CollectiveBuilder<
    cutlass::arch::Sm90, cutlass::arch::OpClassTensorOp,
    TileShape, ClusterShape,
    cutlass::epilogue::collective::EpilogueTileAuto,
    Acc, Acc,
    ElemCD, cutlass::layout::RowMajor, 128 / cutlass::sizeof_bits<ElemCD>::value,
    ElemCD, cutlass::layout::RowMajor, 128 / cutlass::sizeof_bits<ElemCD>::value,
    cutlass::epilogue::collective::EpilogueScheduleAuto
  >::CollectiveOp;

using CollectiveMainloop = typename cutlass::gemm::collective::CollectiveBuilder<
    cutlass::arch::Sm90, cutlass::arch::OpClassTensorOp,
    ElemA, cutlass::layout::RowMajor, 128 / cutlass::sizeof_bits<ElemA>::value,
    ElemB, cutlass::layout::ColumnMajor, 128 / cutlass::sizeof_bits<ElemB>::value,
    Acc,
    TileShape, ClusterShape,
    cutlass::gemm::collective::StageCount<3>,
    cutlass::gemm::collective::KernelScheduleAuto
  >::CollectiveOp;

using GemmKernel = cutlass::gemm::kernel::GemmUniversal<
    cute::Shape<int,int,int,int>,
    CollectiveMainloop,
    CollectiveEpilogue
>;
using Gemm = cutlass::gemm::device::GemmUniversalAdapter<GemmKernel>;

// Force the device kernel symbol into the cubin without needing a host main.
auto* _anchor = &cutlass::device_kernel<GemmKernel>;


// ===== COMPILED SASS (sm_90a) =====

	.target	sm_90a

	.elftype	@"ET_EXEC"


//--------------------- .note.nv.tkinfo           --------------------------
	.section	.note.nv.tkinfo,"",@"SHT_NOTE"
	.sectionflags	@"SHF_NOTE_NV_TKINFO"
	.tkinfo
        /*0018*/ 	.word	0x00000002
        /*0030*/ 	.string	""
        /*0030*/ 	.string	"ptxas"
        /*0030*/ 	.string	"Cuda compilation tools, release 13.0, V13.0.88"
        /*0030*/ 	.string	"Build cuda_13.0.r13.0/compiler.36424714_0"
        /*0030*/ 	.string	"-arch sm_90a -m 64 "



//--------------------- .note.nv.cuinfo           --------------------------
	.section	.note.nv.cuinfo,"",@"SHT_NOTE"
	.sectionflags	@"SHF_NOTE_NV_CUINFO"
        /*0018*/ 	.short	0x0002
        /*001a*/ 	.short	0x005a
        /*001c*/ 	.short	0x0082
	.zero		2


//--------------------- .nv.info                  --------------------------
	.section	.nv.info,"",@"SHT_CUDA_INFO"
	.align	4


	//----- nvinfo : EIATTR_REGCOUNT
	.align		4
        /*0000*/ 	.byte	0x04, 0x2f
        /*0002*/ 	.short	(.L_15 - .L_14)
	.align		4
.L_14:
        /*0004*/ 	.word	index@(_ZN7cutlass13device_kernelINS_4gemm6kernel13GemmUniversalIN4cute5tupleIJiiiiEEENS1_10collective13CollectiveMmaINS1_34MainloopSm90TmaGmmaWarpSpecializedILi3ENS5_IJNS4_1CILi1EEESB_SB_EEENS1_35KernelTmaWarpSpecializedCooperativeEEENS5_IJNSA_ILi128EEENSA_ILi64EEESG_EEENS_10tfloat32_tENS5_IJlSB_lEEESI_SJ_NS4_8TiledMMAINS4_8MMA_AtomIJNS4_4SM904GMMA29MMA_64x64x8_F32TF32TF32_SS_TNILNSN_7ScaleInE1ELSP_1EEEEEENS4_6LayoutINS5_IJNSA_ILi2EEESB_SB_EEENS5_IJSB_NSA_ILi0EEESV_EEEEENS5_IJNS4_10UnderscoreESY_SY_EEEEENS4_13SM90_TMA_LOADENS4_14ComposedLayoutINS4_7SwizzleILi3ELi4ELi3EEENS4_18smem_ptr_flag_bitsILi32EEENSS_INS5_IJNSA_ILi8EEENSA_ILi32EEEEEENS5_IJS18_SB_EEEEEEEvNS4_8identityES11_S1C_vS1D_EENS_8epilogue10collective6detail29Sm90TmaWarpSpecializedAdapterINS1G_15DefaultEpilogueISI_SJ_SJ_NS1F_6thread17LinearCombinationISI_Li1EffLNS1K_9ScaleType4KindE0ELNS_15FloatRoundStyleE2ESI_EENS1_15EpilogueDefaultEEEEEvvEEEEvNT_6ParamsE)
        /*0008*/ 	.word	0x000000a8


	//----- nvinfo : EIATTR_FRAME_SIZE
	.align		4
.L_15:
        /*000c*/ 	.byte	0x04, 0x11
        /*000e*/ 	.short	(.L_17 - .L_16)
	.align		4
.L_16:
        /*0010*/ 	.word	index@(_ZN7cutlass13device_kernelINS_4gemm6kernel13GemmUniversalIN4cute5tupleIJiiiiEEENS1_10collective13CollectiveMmaINS1_34MainloopSm90TmaGmmaWarpSpecializedILi3ENS5_IJNS4_1CILi1EEESB_SB_EEENS1_35KernelTmaWarpSpecializedCooperativeEEENS5_IJNSA_ILi128EEENSA_ILi64EEESG_EEENS_10tfloat32_tENS5_IJlSB_lEEESI_SJ_NS4_8TiledMMAINS4_8MMA_AtomIJNS4_4SM904GMMA29MMA_64x64x8_F32TF32TF32_SS_TNILNSN_7ScaleInE1ELSP_1EEEEEENS4_6LayoutINS5_IJNSA_ILi2EEESB_SB_EEENS5_IJSB_NSA_ILi0EEESV_EEEEENS5_IJNS4_10UnderscoreESY_SY_EEEEENS4_13SM90_TMA_LOADENS4_14ComposedLayoutINS4_7SwizzleILi3ELi4ELi3EEENS4_18smem_ptr_flag_bitsILi32EEENSS_INS5_IJNSA_ILi8EEENSA_ILi32EEEEEENS5_IJS18_SB_EEEEEEEvNS4_8identityES11_S1C_vS1D_EENS_8epilogue10collective6detail29Sm90TmaWarpSpecializedAdapterINS1G_15DefaultEpilogueISI_SJ_SJ_NS1F_6thread17LinearCombinationISI_Li1EffLNS1K_9ScaleType4KindE0ELNS_15FloatRoundStyleE2ESI_EENS1_15EpilogueDefaultEEEEEvvEEEEvNT_6ParamsE)
        /*0014*/ 	.word	0x00000000


	//----- nvinfo : EIATTR_MIN_STACK_SIZE
	.align		4
.L_17:
        /*0018*/ 	.byte	0x04, 0x12
        /*001a*/ 	.short	(.L_19 - .L_18)
	.align		4
.L_18:
        /*001c*/ 	.word	index@(_ZN7cutlass13device_kernelINS_4gemm6kernel13GemmUniversalIN4cute5tupleIJiiiiEEENS1_10collective13CollectiveMmaINS1_34MainloopSm90TmaGmmaWarpSpecializedILi3ENS5_IJNS4_1CILi1EEESB_SB_EEENS1_35KernelTmaWarpSpecializedCooperativeEEENS5_IJNSA_ILi128EEENSA_ILi64EEESG_EEENS_10tfloat32_tENS5_IJlSB_lEEESI_SJ_NS4_8TiledMMAINS4_8MMA_AtomIJNS4_4SM904GMMA29MMA_64x64x8_F32TF32TF32_SS_TNILNSN_7ScaleInE1ELSP_1EEEEEENS4_6LayoutINS5_IJNSA_ILi2EEESB_SB_EEENS5_IJSB_NSA_ILi0EEESV_EEEEENS5_IJNS4_10UnderscoreESY_SY_EEEEENS4_13SM90_TMA_LOADENS4_14ComposedLayoutINS4_7SwizzleILi3ELi4ELi3EEENS4_18smem_ptr_flag_bitsILi32EEENSS_INS5_IJNSA_ILi8EEENSA_ILi32EEEEEENS5_IJS18_SB_EEEEEEEvNS4_8identityES11_S1C_vS1D_EENS_8epilogue10collective6detail29Sm90TmaWarpSpecializedAdapterINS1G_15DefaultEpilogueISI_SJ_SJ_NS1F_6thread17LinearCombinationISI_Li1EffLNS1K_9ScaleType4KindE0ELNS_15FloatRoundStyleE2ESI_EENS1_15EpilogueDefaultEEEEEvvEEEEvNT_6ParamsE)
        /*0020*/ 	.word	0x00000000
.L_19:


//--------------------- .nv.compat                --------------------------
	.section	.nv.compat,"",@"SHT_CUDA_COMPAT_INFO"
	.align	4
        /*0000*/ 	.byte	0x02, 0x09, 0x01, 0x00, 0x02, 0x02, 0x04, 0x00, 0x02, 0x05, 0x05, 0x00, 0x03, 0x07, 0x01, 0x01
        /*0010*/ 	.byte	0x02, 0x03, 0x01, 0x00, 0x02, 0x06, 0x01, 0x00, 0x04, 0x0b, 0x08, 0x00, 0x00, 0x00, 0x00, 0x00
        /*0020*/ 	.byte	0x00, 0x00, 0x00, 0x00


//--------------------- .nv.info._ZN7cutlass13device_kernelINS_4gemm6kernel13GemmUniversalIN4cute5tupleIJiiiiEEENS1_10collective13CollectiveMmaINS1_34MainloopSm90TmaGmmaWarpSpecializedILi3ENS5_IJNS4_1CILi1EEESB_SB_EEENS1_35KernelTmaWarpSpecializedCooperativeEEENS5_IJNSA_ILi128EEENSA_ILi64EEESG_EEENS_10tfloat32_tENS5_IJlSB_lEEESI_SJ_NS4_8TiledMMAINS4_8MMA_AtomIJNS4_4SM904GMMA29MMA_64x64x8_F32TF32TF32_SS_TNILNSN_7ScaleInE1ELSP_1EEEEEENS4_6LayoutINS5_IJNSA_ILi2EEESB_SB_EEENS5_IJSB_NSA_ILi0EEESV_EEEEENS5_IJNS4_10UnderscoreESY_SY_EEEEENS4_13SM90_TMA_LOADENS4_14ComposedLayoutINS4_7SwizzleILi3ELi4ELi3EEENS4_18smem_ptr_flag_bitsILi32EEENSS_INS5_IJNSA_ILi8EEENSA_ILi32EEEEEENS5_IJS18_SB_EEEEEEEvNS4_8identityES11_S1C_vS1D_EENS_8epilogue10collective6detail29Sm90TmaWarpSpecializedAdapterINS1G_15DefaultEpilogueISI_SJ_SJ_NS1F_6thread17LinearCombinationISI_Li1EffLNS1K_9ScaleType4KindE0ELNS_15FloatRoundStyleE2ESI_EENS1_15EpilogueDefaultEEEEEvvEEEEvNT_6ParamsE --------------------------
	.section	.nv.info._ZN7cutlass13device_kernelINS_4gemm6kernel13GemmUniversalIN4cute5tupleIJiiiiEEENS1_10collective13CollectiveMmaINS1_34MainloopSm90TmaGmmaWarpSpecializedILi3ENS5_IJNS4_1CILi1EEESB_SB_EEENS1_35KernelTmaWarpSpecializedCooperativeEEENS5_IJNSA_ILi128EEENSA_ILi64EEESG_EEENS_10tfloat32_tENS5_IJlSB_lEEESI_SJ_NS4_8TiledMMAINS4_8MMA_AtomIJNS4_4SM904GMMA29MMA_64x64x8_F32TF32TF32_SS_TNILNSN_7ScaleInE1ELSP_1EEEEEENS4_6LayoutINS5_IJNSA_ILi2EEESB_SB_EEENS5_IJSB_NSA_ILi0EEESV_EEEEENS5_IJNS4_10UnderscoreESY_SY_EEEEENS4_13SM90_TMA_LOADENS4_14ComposedLayoutINS4_7SwizzleILi3ELi4ELi3EEENS4_18smem_ptr_flag_bitsILi32EEENSS_INS5_IJNSA_ILi8EEENSA_ILi32EEEEEENS5_IJS18_SB_EEEEEEEvNS4_8identityES11_S1C_vS1D_EENS_8epilogue10collective6detail29Sm90TmaWarpSpecializedAdapterINS1G_15DefaultEpilogueISI_SJ_SJ_NS1F_6thread17LinearCombinationISI_Li1EffLNS1K_9ScaleType4KindE0ELNS_15FloatRoundStyleE2ESI_EENS1_15EpilogueDefaultEEEEEvvEEEEvNT_6ParamsE,"",@"SHT_CUDA_INFO"
	.sectionflags	@""
	.align	4


	//----- nvinfo : EIATTR_CUDA_API_VERSION
	.align		4
        /*0000*/ 	.byte	0x04, 0x37
        /*0002*/ 	.short	(.L_21 - .L_20)
.L_20:
        /*0004*/ 	.word	0x00000082


	//----- nvinfo : EIATTR_KPARAM_INFO
	.align		4
.L_21:
        /*0008*/ 	.byte	0x04, 0x17
        /*000a*/ 	.short	(.L_23 - .L_22)
.L_22:
        /*000c*/ 	.word	0x00000000
        /*0010*/ 	.short	0x0000
        /*0012*/ 	.short	0x0070
        /*0014*/ 	.byte	0x00, 0xf0, 0x01, 0x10


	//----- nvinfo : EIATTR_SPARSE_MMA_MASK
	.align		4
.L_23:
        /*0018*/ 	.byte	0x03, 0x50
        /*001a*/ 	.short	0x0000


	//----- nvinfo : EIATTR_MAXREG_COUNT
	.align		4
        /*001c*/ 	.byte	0x03, 0x1b
        /*001e*/ 	.short	0x00a8


	//----- nvinfo : EIATTR_NUM_BARRIERS
	.align		4
        /*0020*/ 	.byte	0x02, 0x4c
        /*0022*/ 	.byte	0x01
	.zero		1


	//----- nvinfo : EIATTR_EXTERNS
	.align		4
        /*0024*/ 	.byte	0x04, 0x0f
        /*0026*/ 	.short	(.L_25 - .L_24)


	//   ....[0]....
	.align		4
.L_24:
        /*0028*/ 	.word	index@(__assertfail)


	//----- nvinfo : EIATTR_MERCURY_ISA_VERSION
	.align		4
.L_25:
        /*002c*/ 	.byte	0x03, 0x5f
        /*002e*/ 	.short	0x0101


	//----- nvinfo : EIATTR_INT_WARP_WIDE_INSTR_OFFSETS
	.align		4
        /*0030*/ 	.byte	0x04, 0x31
        /*0032*/ 	.short	(.L_27 - .L_26)


	//   ....[0]....
.L_26:
        /*0034*/ 	.word	0x000003d0


	//   ....[1]....
        /*0038*/ 	.word	0x000003e0


	//   ....[2]....
        /*003c*/ 	.word	0x000004a0


	//----- nvinfo : EIATTR_COOP_GROUP_MASK_REGIDS
	.align		4
.L_27:
        /*0040*/ 	.byte	0x04, 0x29
        /*0042*/ 	.short	(.L_29 - .L_28)


	//   ....[0]....
.L_28:
        /*0044*/ 	.word	0xffffffff


	//   ....[1]....
        /*0048*/ 	.word	0xffffffff


	//   ....[2]....
        /*004c*/ 	.word	0xffffffff


	//   ....[3]....
        /*0050*/ 	.word	0xffffffff


	//   ....[4]....
        /*0054*/ 	.word	0xffffffff


	//----- nvinfo : EIATTR_COOP_GROUP_INSTR_OFFSETS
	.align		4
.L_29:
        /*0058*/ 	.byte	0x04, 0x28
        /*005a*/ 	.short	(.L_31 - .L_30)


	//   ....[0]....
.L_30:
        /*005c*/ 	.word	0x00000060


	//   ....[1]....
        /*0060*/ 	.word	0x00000070


	//   ....[2]....
        /*0064*/ 	.word	0x00000130


	//   ....[3]....
        /*0068*/ 	.word	0x000002a0


	//   ....[4]....
        /*006c*/ 	.word	0x000011a0


	//----- nvinfo : EIATTR_REG_RECONFIG
	.align		4
.L_31:
        /*0070*/ 	.byte	0x01, 0x54
	.zero		2


	//----- nvinfo : EIATTR_SYSCALL_OFFSETS
	.align		4
        /*0074*/ 	.byte	0x04, 0x46
        /*0076*/ 	.short	(.L_33 - .L_32)


	//   ....[0]....
.L_32:
        /*0078*/ 	.word	0x00001390


	//----- nvinfo : EIATTR_MBARRIER_INSTR_OFFSETS
	.align		4
.L_33:
        /*007c*/ 	.byte	0x04, 0x39
        /*007e*/ 	.short	(.L_35 - .L_34)


	//   ....[0]....
.L_34:
        /*0080*/ 	.word	0x00000230
        /*0084*/ 	.word	0x000000ff
        /*0088*/ 	.word	0x00000000
        /*008c*/ 	.short	0x0100
        /*008e*/ 	.byte	0x08
	.zero		1


	//   ....[1]....
        /*0090*/ 	.word	0x00000240
        /*0094*/ 	.word	0x000000ff
        /*0098*/ 	.word	0x00000018
        /*009c*/ 	.short	0x0100
        /*009e*/ 	.byte	0x08
	.zero		1


	//   ....[2]....
        /*00a0*/ 	.word	0x00000250
        /*00a4*/ 	.word	0x000000ff
        /*00a8*/ 	.word	0x00000008
        /*00ac*/ 	.short	0x0100
        /*00ae*/ 	.byte	0x08
	.zero		1


	//   ....[3]....
        /*00b0*/ 	.word	0x00000260
        /*00b4*/ 	.word	0x000000ff
        /*00b8*/ 	.word	0x00000020
        /*00bc*/ 	.short	0x0100
        /*00be*/ 	.byte	0x08
	.zero		1


	//   ....[4]....
        /*00c0*/ 	.word	0x00000270
        /*00c4*/ 	.word	0x000000ff
        /*00c8*/ 	.word	0x00000010
        /*00cc*/ 	.short	0x0100
        /*00ce*/ 	.byte	0x08
	.zero		1


	//   ....[5]....
        /*00d0*/ 	.word	0x00000280
        /*00d4*/ 	.word	0x000000ff
        /*00d8*/ 	.word	0x00000028
        /*00dc*/ 	.short	0x0100
        /*00de*/ 	.byte	0x08
	.zero		1


	//   ....[6]....
        /*00e0*/ 	.word	0x00000520
        /*00e4*/ 	.word	0x000000ff
        /*00e8*/ 	.word	0x00000040
        /*00ec*/ 	.short	0x0100
        /*00ee*/ 	.byte	0x08
	.zero		1


	//   ....[7]....
        /*00f0*/ 	.word	0x000005a0
        /*00f4*/ 	.word	0x000000ff
        /*00f8*/ 	.word	0x00000048
        /*00fc*/ 	.short	0x0100
        /*00fe*/ 	.byte	0x08
	.zero		1


	//   ....[8]....
        /*0100*/ 	.word	0x00001410
        /*0104*/ 	.word	0x00000003
        /*0108*/ 	.word	0x00000000
        /*010c*/ 	.short	0x010a
        /*010e*/ 	.byte	0x3f
	.zero		1


	//   ....[9]....
        /*0110*/ 	.word	0x00001470
        /*0114*/ 	.word	0x00000003
        /*0118*/ 	.word	0x00000000
        /*011c*/ 	.short	0x010a
        /*011e*/ 	.byte	0x3f
	.zero		1


	//   ....[10]....
        /*0120*/ 	.word	0x00001980
        /*0124*/ 	.word	0x000000ff
        /*0128*/ 	.word	0x00000000
        /*012c*/ 	.short	0x010a
        /*012e*/ 	.byte	0x08
	.zero		1


	//   ....[11]....
        /*0130*/ 	.word	0x000019c0
        /*0134*/ 	.word	0x000000ff
        /*0138*/ 	.word	0x00000000
        /*013c*/ 	.short	0x010a
        /*013e*/ 	.byte	0x08
	.zero		1


	//   ....[12]....
        /*0140*/ 	.word	0x00001de0
        /*0144*/ 	.word	0x000000ff
        /*0148*/ 	.word	0x00000000
        /*014c*/ 	.short	0x0101
        /*014e*/ 	.byte	0x07
	.zero		1


	//   ....[13]....
        /*0150*/ 	.word	0x00001fc0
        /*0154*/ 	.word	0x000000ff
        /*0158*/ 	.word	0x00000000
        /*015c*/ 	.short	0x0101
        /*015e*/ 	.byte	0x06
	.zero		1


	//   ....[14]....
        /*0160*/ 	.word	0x000052f0
        /*0164*/ 	.word	0x0000000e
        /*0168*/ 	.word	0x00000018
        /*016c*/ 	.short	0x010a
        /*016e*/ 	.byte	0x3f
	.zero		1


	//   ....[15]....
        /*0170*/ 	.word	0x00005740
        /*0174*/ 	.word	0x00000006
        /*0178*/ 	.word	0x00000048
        /*017c*/ 	.short	0x0101
        /*017e*/ 	.byte	0x3f
	.zero		1


	//   ....[16]....
        /*0180*/ 	.word	0x00005e60
        /*0184*/ 	.word	0x00000007
        /*0188*/ 	.word	0x00000000
        /*018c*/ 	.short	0x010a
        /*018e*/ 	.byte	0x3f
	.zero		1


	//   ....[17]....
        /*0190*/ 	.word	0x00005ee0
        /*0194*/ 	.word	0x00000009
        /*0198*/ 	.word	0x00000000
        /*019c*/ 	.short	0x010a
        /*019e*/ 	.byte	0x3f
	.zero		1


	//   ....[18]....
        /*01a0*/ 	.word	0x00005f70
        /*01a4*/ 	.word	0x00000003
        /*01a8*/ 	.word	0x00000000
        /*01ac*/ 	.short	0x010a
        /*01ae*/ 	.byte	0x3f
	.zero		1


	//   ....[19]....
        /*01b0*/ 	.word	0x00005fd0
        /*01b4*/ 	.word	0x00000003
        /*01b8*/ 	.word	0x00000000
        /*01bc*/ 	.short	0x010a
        /*01be*/ 	.byte	0x3f
	.zero		1


	//   ....[20]....
        /*01c0*/ 	.word	0x00006030
        /*01c4*/ 	.word	0x00000004
        /*01c8*/ 	.word	0x00000000
        /*01cc*/ 	.short	0x010a
        /*01ce*/ 	.byte	0x3f
	.zero		1


	//   ....[21]....
        /*01d0*/ 	.word	0x00006100
        /*01d4*/ 	.word	0x0000000e
        /*01d8*/ 	.word	0x00000018
        /*01dc*/ 	.short	0x010a
        /*01de*/ 	.byte	0x3f
	.zero		1


	//   ....[22]....
        /*01e0*/ 	.word	0x000061d0
        /*01e4*/ 	.word	0x00000007
        /*01e8*/ 	.word	0x00000000
        /*01ec*/ 	.short	0x010a
        /*01ee*/ 	.byte	0x3f
	.zero		1


	//   ....[23]....
        /*01f0*/ 	.word	0x00006220
        /*01f4*/ 	.word	0x00000009
        /*01f8*/ 	.word	0x00000000
        /*01fc*/ 	.short	0x010a
        /*01fe*/ 	.byte	0x3f
	.zero		1


	//----- nvinfo : EIATTR_NUM_MBARRIERS
	.align		4
.L_35:
        /*0200*/ 	.byte	0x03, 0x38
        /*0202*/ 	.short	0x0008


	//----- nvinfo : EIATTR_EXIT_INSTR_OFFSETS
	.align		4
        /*0204*/ 	.byte	0x04, 0x1c
        /*0206*/ 	.short	(.L_37 - .L_36)


	//   ....[0]....
.L_36:
        /*0208*/ 	.word	0x00000640


	//   ....[1]....
        /*020c*/ 	.word	0x00000f00


	//   ....[2]....
        /*0210*/ 	.word	0x000049d0


	//   ....[3]....
        /*0214*/ 	.word	0x00005000


	//   ....[4]....
        /*0218*/ 	.word	0x00005fc0


	//----- nvinfo : EIATTR_MAX_THREADS
	.align		4
.L_37:
        /*021c*/ 	.byte	0x04, 0x05
        /*021e*/ 	.short	(.L_39 - .L_38)
.L_38:
        /*0220*/ 	.word	0x00000180
        /*0224*/ 	.word	0x00000001
        /*0228*/ 	.word	0x00000001


	//----- nvinfo : EIATTR_CRS_STACK_SIZE
	.align		4
.L_39:
        /*022c*/ 	.byte	0x04, 0x1e
        /*022e*/ 	.short	(.L_41 - .L_40)
.L_40:
        /*0230*/ 	.word	0x00000000


	//----- nvinfo : EIATTR_CBANK_PARAM_SIZE
	.align		4
.L_41:
        /*0234*/ 	.byte	0x03, 0x19
        /*0236*/ 	.short	0x0470


	//----- nvinfo : EIATTR_PARAM_CBANK
	.align		4
        /*0238*/ 	.byte	0x04, 0x0a
        /*023a*/ 	.short	(.L_43 - .L_42)
	.align		4
.L_42:
        /*023c*/ 	.word	index@(.nv.constant0._ZN7cutlass13device_kernelINS_4gemm6kernel13GemmUniversalIN4cute5tupleIJiiiiEEENS1_10collective13CollectiveMmaINS1_34MainloopSm90TmaGmmaWarpSpecializedILi3ENS5_IJNS4_1CILi1EEESB_SB_EEENS1_35KernelTmaWarpSpecializedCooperativeEEENS5_IJNSA_ILi128EEENSA_ILi64EEESG_EEENS_10tfloat32_tENS5_IJlSB_lEEESI_SJ_NS4_8TiledMMAINS4_8MMA_AtomIJNS4_4SM904GMMA29MMA_64x64x8_F32TF32TF32_SS_TNILNSN_7ScaleInE1ELSP_1EEEEEENS4_6LayoutINS5_IJNSA_ILi2EEESB_SB_EEENS5_IJSB_NSA_ILi0EEESV_EEEEENS5_IJNS4_10UnderscoreESY_SY_EEEEENS4_13SM90_TMA_LOADENS4_14ComposedLayoutINS4_7SwizzleILi3ELi4ELi3EEENS4_18smem_ptr_flag_bitsILi32EEENSS_INS5_IJNSA_ILi8EEENSA_ILi32EEEEEENS5_IJS18_SB_EEEEEEEvNS4_8identityES11_S1C_vS1D_EENS_8epilogue10collective6detail29Sm90TmaWarpSpecializedAdapterINS1G_15DefaultEpilogueISI_SJ_SJ_NS1F_6thread17LinearCombinationISI_Li1EffLNS1K_9ScaleType4KindE0ELNS_15FloatRoundStyleE2ESI_EENS1_15EpilogueDefaultEEEEEvvEEEEvNT_6ParamsE)
        /*0240*/ 	.short	0x0210
        /*0242*/ 	.short	0x0470


	//----- nvinfo : EIATTR_SW_WAR
	.align		4
.L_43:
        /*0244*/ 	.byte	0x04, 0x36
        /*0246*/ 	.short	(.L_45 - .L_44)
.L_44:
        /*0248*/ 	.word	0x00000008
.L_45:


//--------------------- .nv.callgraph             --------------------------
	.section	.nv.callgraph,"",@"SHT_CUDA_CALLGRAPH"
	.align	4
	.sectionentsize	8
	.align		4
        /*0000*/ 	.word	0x00000000
	.align		4
        /*0004*/ 	.word	0xffffffff
	.align		4
        /*0008*/ 	.word	index@(_ZN7cutlass13device_kernelINS_4gemm6kernel13GemmUniversalIN4cute5tupleIJiiiiEEENS1_10collective13CollectiveMmaINS1_34MainloopSm90TmaGmmaWarpSpecializedILi3ENS5_IJNS4_1CILi1EEESB_SB_EEENS1_35KernelTmaWarpSpecializedCooperativeEEENS5_IJNSA_ILi128EEENSA_ILi64EEESG_EEENS_10tfloat32_tENS5_IJlSB_lEEESI_SJ_NS4_8TiledMMAINS4_8MMA_AtomIJNS4_4SM904GMMA29MMA_64x64x8_F32TF32TF32_SS_TNILNSN_7ScaleInE1ELSP_1EEEEEENS4_6LayoutINS5_IJNSA_ILi2EEESB_SB_EEENS5_IJSB_NSA_ILi0EEESV_EEEEENS5_IJNS4_10UnderscoreESY_SY_EEEEENS4_13SM90_TMA_LOADENS4_14ComposedLayoutINS4_7SwizzleILi3ELi4ELi3EEENS4_18smem_ptr_flag_bitsILi32EEENSS_INS5_IJNSA_ILi8EEENSA_ILi32EEEEEENS5_IJS18_SB_EEEEEEEvNS4_8identityES11_S1C_vS1D_EENS_8epilogue10collective6detail29Sm90TmaWarpSpecializedAdapterINS1G_15DefaultEpilogueISI_SJ_SJ_NS1F_6thread17LinearCombinationISI_Li1EffLNS1K_9ScaleType4KindE0ELNS_15FloatRoundStyleE2ESI_EENS1_15EpilogueDefaultEEEEEvvEEEEvNT_6ParamsE)
	.align		4
        /*000c*/ 	.word	index@(__assertfail)
	.align		4
        /*0010*/ 	.word	0x00000000
	.align		4
        /*0014*/ 	.word	0xfffffffe
	.align		4
        /*0018*/ 	.word	0x00000000
	.align		4
        /*001c*/ 	.word	0xfffffffd
	.align		4
        /*0020*/ 	.word	0x00000000
	.align		4
        /*0024*/ 	.word	0xfffffffc


//--------------------- .nv.constant4             --------------------------
	.section	.nv.constant4,"a",@progbits
	.align	8
	.align		8
.nv.constant4:
        /*0000*/ 	.dword	__assertfail
	.align		8
        /*0008*/ 	.dword	__unnamed_1
	.align		8
        /*0010*/ 	.dword	_ZN40_INTERNAL_f81d2ec8_4_k_cu_a220dcd8_286974cuda3std3__45__cpo5beginE
	.align		8
        /*0018*/ 	.dword	_ZN40_INTERNAL_f81d2ec8_4_k_cu_a220dcd8_286974cuda3std3__45__cpo3endE
	.align		8
        /*0020*/ 	.dword	_ZN40_INTERNAL_f81d2ec8_4_k_cu_a220dcd8_286974cuda3std3__45__cpo6cbeginE
	.align		8
        /*0028*/ 	.dword	_ZN40_INTERNAL_f81d2ec8_4_k_cu_a220dcd8_286974cuda3std3__45__cpo4cendE
	.align		8
        /*0030*/ 	.dword	_ZN40_INTERNAL_f81d2ec8_4_k_cu_a220dcd8_286974cuda3std3__442_GLOBAL__N__f81d2ec8_4_k_cu_a220dcd8_286976ignoreE
	.align		8
        /*0038*/ 	.dword	_ZN40_INTERNAL_f81d2ec8_4_k_cu_a220dcd8_286974cuda3std3__419piecewise_constructE
	.align		8
        /*0040*/ 	.dword	_ZN40_INTERNAL_f81d2ec8_4_k_cu_a220dcd8_286974cuda3std3__48in_placeE
	.align		8
        /*0048*/ 	.dword	_ZN40_INTERNAL_f81d2ec8_4_k_cu_a220dcd8_286974cuda3std6ranges3__45__cpo4swapE
	.align		8
        /*0050*/ 	.dword	_ZN40_INTERNAL_f81d2ec8_4_k_cu_a220dcd8_286974cuda3std6ranges3__45__cpo9iter_moveE
	.align		8
        /*0058*/ 	.dword	_ZN40_INTERNAL_f81d2ec8_4_k_cu_a220dcd8_286974cute7productE
	.align		8
        /*0060*/ 	.dword	_ZN40_INTERNAL_f81d2ec8_4_k_cu_a220dcd8_286974cute1_E
	.align		8
        /*0068*/ 	.dword	$str$22
	.align		8
        /*0070*/ 	.dword	$str$23


//--------------------- .text._ZN7cutlass13device_kernelINS_4gemm6kernel13GemmUniversalIN4cute5tupleIJiiiiEEENS1_10collective13CollectiveMmaINS1_34MainloopSm90TmaGmmaWarpSpecializedILi3ENS5_IJNS4_1CILi1EEESB_SB_EEENS1_35KernelTmaWarpSpecializedCooperativeEEENS5_IJNSA_ILi128EEENSA_ILi64EEESG_EEENS_10tfloat32_tENS5_IJlSB_lEEESI_SJ_NS4_8TiledMMAINS4_8MMA_AtomIJNS4_4SM904GMMA29MMA_64x64x8_F32TF32TF32_SS_TNILNSN_7ScaleInE1ELSP_1EEEEEENS4_6LayoutINS5_IJNSA_ILi2EEESB_SB_EEENS5_IJSB_NSA_ILi0EEESV_EEEEENS5_IJNS4_10UnderscoreESY_SY_EEEEENS4_13SM90_TMA_LOADENS4_14ComposedLayoutINS4_7SwizzleILi3ELi4ELi3EEENS4_18smem_ptr_flag_bitsILi32EEENSS_INS5_IJNSA_ILi8EEENSA_ILi32EEEEEENS5_IJS18_SB_EEEEEEEvNS4_8identityES11_S1C_vS1D_EENS_8epilogue10collective6detail29Sm90TmaWarpSpecializedAdapterINS1G_15DefaultEpilogueISI_SJ_SJ_NS1F_6thread17LinearCombinationISI_Li1EffLNS1K_9ScaleType4KindE0ELNS_15FloatRoundStyleE2ESI_EENS1_15EpilogueDefaultEEEEEvvEEEEvNT_6ParamsE --------------------------
	.section	.text._ZN7cutlass13device_kernelINS_4gemm6kernel13GemmUniversalIN4cute5tupleIJiiiiEEENS1_10collective13CollectiveMmaINS1_34MainloopSm90TmaGmmaWarpSpecializedILi3ENS5_IJNS4_1CILi1EEESB_SB_EEENS1_35KernelTmaWarpSpecializedCooperativeEEENS5_IJNSA_ILi128EEENSA_ILi64EEESG_EEENS_10tfloat32_tENS5_IJlSB_lEEESI_SJ_NS4_8TiledMMAINS4_8MMA_AtomIJNS4_4SM904GMMA29MMA_64x64x8_F32TF32TF32_SS_TNILNSN_7ScaleInE1ELSP_1EEEEEENS4_6LayoutINS5_IJNSA_ILi2EEESB_SB_EEENS5_IJSB_NSA_ILi0EEESV_EEEEENS5_IJNS4_10UnderscoreESY_SY_EEEEENS4_13SM90_TMA_LOADENS4_14ComposedLayoutINS4_7SwizzleILi3ELi4ELi3EEENS4_18smem_ptr_flag_bitsILi32EEENSS_INS5_IJNSA_ILi8EEENSA_ILi32EEEEEENS5_IJS18_SB_EEEEEEEvNS4_8identityES11_S1C_vS1D_EENS_8epilogue10collective6detail29Sm90TmaWarpSpecializedAdapterINS1G_15DefaultEpilogueISI_SJ_SJ_NS1F_6thread17LinearCombinationISI_Li1EffLNS1K_9ScaleType4KindE0ELNS_15FloatRoundStyleE2ESI_EENS1_15EpilogueDefaultEEEEEvvEEEEvNT_6ParamsE,"ax",@progbits
	.align	128
.text._ZN7cutlass13device_kernelINS_4gemm6kernel13GemmUniversalIN4cute5tupleIJiiiiEEENS1_10collective13CollectiveMmaINS1_34MainloopSm90TmaGmmaWarpSpecializedILi3ENS5_IJNS4_1CILi1EEESB_SB_EEENS1_35KernelTmaWarpSpecializedCooperativeEEENS5_IJNSA_ILi128EEENSA_ILi64EEESG_EEENS_10tfloat32_tENS5_IJlSB_lEEESI_SJ_NS4_8TiledMMAINS4_8MMA_AtomIJNS4_4SM904GMMA29MMA_64x64x8_F32TF32TF32_SS_TNILNSN_7ScaleInE1ELSP_1EEEEEENS4_6LayoutINS5_IJNSA_ILi2EEESB_SB_EEENS5_IJSB_NSA_ILi0EEESV_EEEEENS5_IJNS4_10UnderscoreESY_SY_EEEEENS4_13SM90_TMA_LOADENS4_14ComposedLayoutINS4_7SwizzleILi3ELi4ELi3EEENS4_18smem_ptr_flag_bitsILi32EEENSS_INS5_IJNSA_ILi8EEENSA_ILi32EEEEEENS5_IJS18_SB_EEEEEEEvNS4_8identityES11_S1C_vS1D_EENS_8epilogue10collective6detail29Sm90TmaWarpSpecializedAdapterINS1G_15DefaultEpilogueISI_SJ_SJ_NS1F_6thread17LinearCombinationISI_Li1EffLNS1K_9ScaleType4KindE0ELNS_15FloatRoundStyleE2ESI_EENS1_15EpilogueDefaultEEEEEvvEEEEvNT_6ParamsE:
        .type           _ZN7cutlass13device_kernelINS_4gemm6kernel13GemmUniversalIN4cute5tupleIJiiiiEEENS1_10collective13CollectiveMmaINS1_34MainloopSm90TmaGmmaWarpSpecializedILi3ENS5_IJNS4_1CILi1EEESB_SB_EEENS1_35KernelTmaWarpSpecializedCooperativeEEENS5_IJNSA_ILi128EEENSA_ILi64EEESG_EEENS_10tfloat32_tENS5_IJlSB_lEEESI_SJ_NS4_8TiledMMAINS4_8MMA_AtomIJNS4_4SM904GMMA29MMA_64x64x8_F32TF32TF32_SS_TNILNSN_7ScaleInE1ELSP_1EEEEEENS4_6LayoutINS5_IJNSA_ILi2EEESB_SB_EEENS5_IJSB_NSA_ILi0EEESV_EEEEENS5_IJNS4_10UnderscoreESY_SY_EEEEENS4_13SM90_TMA_LOADENS4_14ComposedLayoutINS4_7SwizzleILi3ELi4ELi3EEENS4_18smem_ptr_flag_bitsILi32EEENSS_INS5_IJNSA_ILi8EEENSA_ILi32EEEEEENS5_IJS18_SB_EEEEEEEvNS4_8identityES11_S1C_vS1D_EENS_8epilogue10collective6detail29Sm90TmaWarpSpecializedAdapterINS1G_15DefaultEpilogueISI_SJ_SJ_NS1F_6thread17LinearCombinationISI_Li1EffLNS1K_9ScaleType4KindE0ELNS_15FloatRoundStyleE2ESI_EENS1_15EpilogueDefaultEEEEEvvEEEEvNT_6ParamsE,@function
        .size           _ZN7cutlass13device_kernelINS_4gemm6kernel13GemmUniversalIN4cute5tupleIJiiiiEEENS1_10collective13CollectiveMmaINS1_34MainloopSm90TmaGmmaWarpSpecializedILi3ENS5_IJNS4_1CILi1EEESB_SB_EEENS1_35KernelTmaWarpSpecializedCooperativeEEENS5_IJNSA_ILi128EEENSA_ILi64EEESG_EEENS_10tfloat32_tENS5_IJlSB_lEEESI_SJ_NS4_8TiledMMAINS4_8MMA_AtomIJNS4_4SM904GMMA29MMA_64x64x8_F32TF32TF32_SS_TNILNSN_7ScaleInE1ELSP_1EEEEEENS4_6LayoutINS5_IJNSA_ILi2EEESB_SB_EEENS5_IJSB_NSA_ILi0EEESV_EEEEENS5_IJNS4_10UnderscoreESY_SY_EEEEENS4_13SM90_TMA_LOADENS4_14ComposedLayoutINS4_7SwizzleILi3ELi4ELi3EEENS4_18smem_ptr_flag_bitsILi32EEENSS_INS5_IJNSA_ILi8EEENSA_ILi32EEEEEENS5_IJS18_SB_EEEEEEEvNS4_8identityES11_S1C_vS1D_EENS_8epilogue10collective6detail29Sm90TmaWarpSpecializedAdapterINS1G_15DefaultEpilogueISI_SJ_SJ_NS1F_6thread17LinearCombinationISI_Li1EffLNS1K_9ScaleType4KindE0ELNS_15FloatRoundStyleE2ESI_EENS1_15EpilogueDefaultEEEEEvvEEEEvNT_6ParamsE,(.L_x_128 - _ZN7cutlass13device_kernelINS_4gemm6kernel13GemmUniversalIN4cute5tupleIJiiiiEEENS1_10collective13CollectiveMmaINS1_34MainloopSm90TmaGmmaWarpSpecializedILi3ENS5_IJNS4_1CILi1EEESB_SB_EEENS1_35KernelTmaWarpSpecializedCooperativeEEENS5_IJNSA_ILi128EEENSA_ILi64EEESG_EEENS_10tfloat32_tENS5_IJlSB_lEEESI_SJ_NS4_8TiledMMAINS4_8MMA_AtomIJNS4_4SM904GMMA29MMA_64x64x8_F32TF32TF32_SS_TNILNSN_7ScaleInE1ELSP_1EEEEEENS4_6LayoutINS5_IJNSA_ILi2EEESB_SB_EEENS5_IJSB_NSA_ILi0EEESV_EEEEENS5_IJNS4_10UnderscoreESY_SY_EEEEENS4_13SM90_TMA_LOADENS4_14ComposedLayoutINS4_7SwizzleILi3ELi4ELi3EEENS4_18smem_ptr_flag_bitsILi32EEENSS_INS5_IJNSA_ILi8EEENSA_ILi32EEEEEENS5_IJS18_SB_EEEEEEEvNS4_8identityES11_S1C_vS1D_EENS_8epilogue10collective6detail29Sm90TmaWarpSpecializedAdapterINS1G_15DefaultEpilogueISI_SJ_SJ_NS1F_6thread17LinearCombinationISI_Li1EffLNS1K_9ScaleType4KindE0ELNS_15FloatRoundStyleE2ESI_EENS1_15EpilogueDefaultEEEEEvvEEEEvNT_6ParamsE)
        .other          _ZN7cutlass13device_kernelINS_4gemm6kernel13GemmUniversalIN4cute5tupleIJiiiiEEENS1_10collective13CollectiveMmaINS1_34MainloopSm90TmaGmmaWarpSpecializedILi3ENS5_IJNS4_1CILi1EEESB_SB_EEENS1_35KernelTmaWarpSpecializedCooperativeEEENS5_IJNSA_ILi128EEENSA_ILi64EEESG_EEENS_10tfloat32_tENS5_IJlSB_lEEESI_SJ_NS4_8TiledMMAINS4_8MMA_AtomIJNS4_4SM904GMMA29MMA_64x64x8_F32TF32TF32_SS_TNILNSN_7ScaleInE1ELSP_1EEEEEENS4_6LayoutINS5_IJNSA_ILi2EEESB_SB_EEENS5_IJSB_NSA_ILi0EEESV_EEEEENS5_IJNS4_10UnderscoreESY_SY_EEEEENS4_13SM90_TMA_LOADENS4_14ComposedLayoutINS4_7SwizzleILi3ELi4ELi3EEENS4_18smem_ptr_flag_bitsILi32EEENSS_INS5_IJNSA_ILi8EEENSA_ILi32EEEEEENS5_IJS18_SB_EEEEEEEvNS4_8identityES11_S1C_vS1D_EENS_8epilogue10collective6detail29Sm90TmaWarpSpecializedAdapterINS1G_15DefaultEpilogueISI_SJ_SJ_NS1F_6thread17LinearCombinationISI_Li1EffLNS1K_9ScaleType4KindE0ELNS_15FloatRoundStyleE2ESI_EENS1_15EpilogueDefaultEEEEEvvEEEEvNT_6ParamsE,@"STO_CUDA_ENTRY STV_DEFAULT"
_ZN7cutlass13device_kernelINS_4gemm6kernel13GemmUniversalIN4cute5tupleIJiiiiEEENS1_10collective13CollectiveMmaINS1_34MainloopSm90TmaGmmaWarpSpecializedILi3ENS5_IJNS4_1CILi1EEESB_SB_EEENS1_35KernelTmaWarpSpecializedCooperativeEEENS5_IJNSA_ILi128EEENSA_ILi64EEESG_EEENS_10tfloat32_tENS5_IJlSB_lEEESI_SJ_NS4_8TiledMMAINS4_8MMA_AtomIJNS4_4SM904GMMA29MMA_64x64x8_F32TF32TF32_SS_TNILNSN_7ScaleInE1ELSP_1EEEEEENS4_6LayoutINS5_IJNSA_ILi2EEESB_SB_EEENS5_IJSB_NSA_ILi0EEESV_EEEEENS5_IJNS4_10UnderscoreESY_SY_EEEEENS4_13SM90_TMA_LOADENS4_14ComposedLayoutINS4_7SwizzleILi3ELi4ELi3EEENS4_18smem_ptr_flag_bitsILi32EEENSS_INS5_IJNSA_ILi8EEENSA_ILi32EEEEEENS5_IJS18_SB_EEEEEEEvNS4_8identityES11_S1C_vS1D_EENS_8epilogue10collective6detail29Sm90TmaWarpSpecializedAdapterINS1G_15DefaultEpilogueISI_SJ_SJ_NS1F_6thread17LinearCombinationISI_Li1EffLNS1K_9ScaleType4KindE0ELNS_15FloatRoundStyleE2ESI_EENS1_15EpilogueDefaultEEEEEvvEEEEvNT_6ParamsE:
[----:B------:R-:W0:Y:S01]  /*0000*/  LDC R1, c[0x0][0x28] ;  /* 0x00000a00ff017b82 */ /* 0x000e220000000800 */
[----:B------:R-:W1:Y:S01]  /*0010*/  S2R R3, SR_TID.X ;  /* 0x0000000000037919 */ /* 0x000e620000002100 */
[----:B------:R-:W-:Y:S01]  /*0020*/  ELECT P0, URZ, PT ;  /* 0x00000000003f782f */ /* 0x000fe20003800000 */
[----:B------:R-:W-:Y:S01]  /*0030*/  BSSY B0, `(.L_x_0) ;  /* 0x000000f000007945 */ /* 0x000fe20003800000 */
[--C-:B-1----:R-:W-:Y:S02]  /*0040*/  SHF.R.U32.HI R0, RZ, 0x5, R3.reuse ;  /* 0x00000005ff007819 */ /* 0x102fe40000011603 */
[----:B------:R-:W-:-:S03]  /*0050*/  SHF.R.U32.HI R14, RZ, 0x7, R3 ;  /* 0x00000007ff0e7819 */ /* 0x000fc60000011603 */
[----:B------:R-:W1:Y:S04]  /*0060*/  SHFL.IDX PT, R4, R0, RZ, 0x1f ;  /* 0x00001fff00047589 */ /* 0x000e6800000e0000 */
[----:B------:R2:W3:Y:S01]  /*0070*/  SHFL.IDX PT, R10, R14, RZ, 0x1f ;  /* 0x00001fff0e0a7589 */ /* 0x0004e200000e0000 */
[----:B-1----:R-:W-:-:S13]  /*0080*/  ISETP.NE.OR P0, PT, R4, RZ, !P0 ;  /* 0x000000ff0400720c */ /* 0x002fda0004705670 */
[----:B0-23--:R-:W-:Y:S05]  /*0090*/  @P0 BRA `(.L_x_1) ;  /* 0x0000000000200947 */ /* 0x00dfea0003800000 */
[----:B------:R-:W-:Y:S02]  /*00a0*/  ULDC.64 UR4, c[0x0][0x198] ;  /* 0x0000660000047ab9 */ /* 0x000fe40000000a00 */
[----:B------:R-:W-:Y:S02]  /*00b0*/  UIADD3 UR6, UP0, UR4, 0xf0, URZ ;  /* 0x000000f004067890 */ /* 0x000fe4000ff1e03f */
[----:B------:R-:W-:Y:S02]  /*00c0*/  UIADD3 UR4, UP1, UR4, 0x1f0, URZ ;  /* 0x000001f004047890 */ /* 0x000fe4000ff3e03f */
[----:B------:R-:W-:Y:S02]  /*00d0*/  UIADD3.X UR7, URZ, UR5, URZ, UP0, !UPT ;  /* 0x000000053f077290 */ /* 0x000fe400087fe43f */
[----:B------:R-:W-:-:S07]  /*00e0*/  UIADD3.X UR5, URZ, UR5, URZ, UP1, !UPT ;  /* 0x000000053f057290 */ /* 0x000fce0008ffe43f */
[----:B------:R0:W-:Y:S02]  /*00f0*/  UTMACCTL.PF [UR6] ;  /* 0x00000000060079b9 */ /* 0x0001e40008040000 */
[----:B------:R0:W-:Y:S02]  /*0100*/  UTMACCTL.PF [UR4] ;  /* 0x00000000040079b9 */ /* 0x0001e40008040000 */
[----:B0-----:R-:W-:Y:S01]  /*0110*/  NOP ;  /* 0x0000000000007918 */ /* 0x001fe20000000000 */
.L_x_1:
[----:B------:R-:W-:Y:S05]  /*0120*/  BSYNC B0 ;  /* 0x0000000000007941 */ /* 0x000fea0003800000 */
.L_x_0:
[----:B------:R-:W0:Y:S02]  /*0130*/  SHFL.IDX PT, R2, R0, RZ, 0x1f ;  /* 0x00001fff00027589 */ /* 0x000e2400000e0000 */
[----:B0-----:R-:W-:-:S13]  /*0140*/  ISETP.NE.AND P0, PT, R2, RZ, PT ;  /* 0x000000ff0200720c */ /* 0x001fda0003f05270 */
[----:B------:R-:W-:Y:S05]  /*0150*/  @P0 BRA `(.L_x_2) ;  /* 0x0000000000500947 */ /* 0x000fea0003800000 */
[----:B------:R-:W0:Y:S01]  /*0160*/  S2UR UR8, SR_CgaCtaId ;  /* 0x00000000000879c3 */ /* 0x000e220000008800 */
[----:B------:R-:W-:Y:S01]  /*0170*/  UMOV UR4, 0x400 ;  /* 0x0000040000047882 */ /* 0x000fe20000000000 */
[----:B------:R-:W-:Y:S01]  /*0180*/  UMOV UR5, 0x1 ;  /* 0x0000000100057882 */ /* 0x000fe20000000000 */
[----:B------:R-:W-:Y:S01]  /*0190*/  UMOV UR6, 0x100 ;  /* 0x0000010000067882 */ /* 0x000fe20000000000 */
[----:B------:R-:W-:Y:S01]  /*01a0*/  ELECT P0, URZ, PT ;  /* 0x00000000003f782f */ /* 0x000fe20003800000 */
[----:B------:R-:W-:-:S04]  /*01b0*/  UIADD3 UR6, -UR6, 0x100000, URZ ;  /* 0x0010000006067890 */ /* 0x000fc8000fffe13f */
[----:B------:R-:W-:Y:S02]  /*01c0*/  USHF.L.U32 UR7, UR6, 0xb, URZ ;  /* 0x0000000b06077899 */ /* 0x000fe4000800063f */
[----:B------:R-:W-:Y:S02]  /*01d0*/  USHF.L.U32 UR6, UR6, 0x1, URZ ;  /* 0x0000000106067899 */ /* 0x000fe4000800063f */
[----:B0-----:R-:W-:Y:S02]  /*01e0*/  ULEA UR8, UR8, UR4, 0x18 ;  /* 0x0000000408087291 */ /* 0x001fe4000f8ec03f */
[----:B------:R-:W-:-:S04]  /*01f0*/  UIADD3 UR4, -UR5, 0x100000, URZ ;  /* 0x0010000005047890 */ /* 0x000fc8000fffe13f */
[----:B------:R-:W-:Y:S02]  /*0200*/  USHF.L.U32 UR5, UR4, 0xb, URZ ;  /* 0x0000000b04057899 */ /* 0x000fe4000800063f */
[----:B------:R-:W-:Y:S01]  /*0210*/  USHF.L.U32 UR4, UR4, 0x1, URZ ;  /* 0x0000000104047899 */ /* 0x000fe2000800063f */
[----:B------:R-:W0:Y:S11]  /*0220*/  FENCE.VIEW.ASYNC.S ;  /* 0x00000000000073c6 */ /* 0x000e360000000000 */
[----:B0-----:R0:W1:Y:S01]  /*0230*/  SYNCS.EXCH.64 URZ, [UR8], UR4 ;  /* 0x00000004083f75b2 */ /* 0x0010620008000100 */
[----:B------:R0:W2:Y:S01]  /*0240*/  SYNCS.EXCH.64 URZ, [UR8+0x18], UR6 ;  /* 0x00001806083f75b2 */ /* 0x0000a20008000100 */
[----:B------:R0:W3:Y:S01]  /*0250*/  SYNCS.EXCH.64 URZ, [UR8+0x8], UR4 ;  /* 0x00000804083f75b2 */ /* 0x0000e20008000100 */
[----:B------:R0:W4:Y:S01]  /*0260*/  SYNCS.EXCH.64 URZ, [UR8+0x20], UR6 ;  /* 0x00002006083f75b2 */ /* 0x0001220008000100 */
[----:B------:R0:W0:Y:S01]  /*0270*/  SYNCS.EXCH.64 URZ, [UR8+0x10], UR4 ;  /* 0x00001004083f75b2 */ /* 0x0000220008000100 */
[----:B------:R0:W0:Y:S01]  /*0280*/  SYNCS.EXCH.64 URZ, [UR8+0x28], UR6 ;  /* 0x00002806083f75b2 */ /* 0x0000220008000100 */
[----:B------:R-:W-:Y:S01]  /*0290*/  NOP ;  /* 0x0000000000007918 */ /* 0x000fe20000000000 */
.L_x_2:
[----:B------:R-:W5:Y:S01]  /*02a0*/  SHFL.IDX PT, R0, R0, RZ, 0x1f ;  /* 0x00001fff00007589 */ /* 0x000f6200000e0000 */
[----:B------:R-:W-:Y:S01]  /*02b0*/  ELECT P0, URZ, PT ;  /* 0x00000000003f782f */ /* 0x000fe20003800000 */
[----:B------:R-:W1:Y:S01]  /*02c0*/  LDC R2, c[0x0][0x65c] ;  /* 0x00019700ff027b82 */ /* 0x000e620000000800 */
[----:B------:R-:W-:Y:S01]  /*02d0*/  SHF.R.S32.HI R7, RZ, 0x1f, R4 ;  /* 0x0000001fff077819 */ /* 0x000fe20000011404 */
[----:B------:R-:W2:Y:S01]  /*02e0*/  S2R R5, SR_CTAID.Y ;  /* 0x0000000000057919 */ /* 0x000ea20000002600 */
[----:B0-----:R-:W-:Y:S01]  /*02f0*/  UMOV UR4, 0x20 ;  /* 0x0000002000047882 */ /* 0x001fe20000000000 */
[----:B------:R-:W-:Y:S01]  /*0300*/  NOP ;  /* 0x0000000000007918 */ /* 0x000fe20000000000 */
[----:B------:R-:W-:Y:S01]  /*0310*/  LEA.HI R7, R7, R4, RZ, 0x2 ;  /* 0x0000000407077211 */ /* 0x000fe200078f10ff */
[----:B------:R-:W0:Y:S01]  /*0320*/  S2R R6, SR_CTAID.X ;  /* 0x0000000000067919 */ /* 0x000e220000002500 */
[----:B------:R-:W-:Y:S01]  /*0330*/  ISETP.NE.AND P2, PT, R10, RZ, PT ;  /* 0x000000ff0a00720c */ /* 0x000fe20003f45270 */
[----:B------:R-:W-:Y:S01]  /*0340*/  NOP ;  /* 0x0000000000007918 */ /* 0x000fe20000000000 */
[----:B------:R-:W-:-:S02]  /*0350*/  LOP3.LUT R7, R7, 0xfffffffc, RZ, 0xc0, !PT ;  /* 0xfffffffc07077812 */ /* 0x000fc400078ec0ff */
[----:B-----5:R-:W-:Y:S02]  /*0360*/  ISETP.NE.OR P0, PT, R0, RZ, !P0 ;  /* 0x000000ff0000720c */ /* 0x020fe40004705670 */
[----:B-1----:R-:W-:-:S04]  /*0370*/  ISETP.NE.AND P3, PT, R2, 0x1, PT ;  /* 0x000000010200780c */ /* 0x002fc80003f65270 */
[----:B------:R-:W-:Y:S01]  /*0380*/  P2R R0, PR, RZ, 0x8 ;  /* 0x00000008ff007803 */ /* 0x000fe20000000000 */
[----:B------:R-:W-:Y:S01]  /*0390*/  IMAD.IADD R0, R4, 0x1, -R7 ;  /* 0x0000000104007824 */ /* 0x000fe200078e0a07 */
[----:B------:R-:W-:Y:S01]  /*03a0*/  LOP3.LUT R4, R3, 0x7f, RZ, 0xc0, !PT ;  /* 0x0000007f03047812 */ /* 0x000fe200078ec0ff */
[----:B------:R-:W-:-:S03]  /*03b0*/  IMAD.MOV.U32 R7, RZ, RZ, RZ ;  /* 0x000000ffff077224 */ /* 0x000fc600078e00ff */
[----:B------:R-:W-:Y:S01]  /*03c0*/  ISETP.NE.AND P1, PT, R0, 0x3, PT ;  /* 0x000000030000780c */ /* 0x000fe20003f25270 */
[----:B------:R-:W-:Y:S01]  /*03d0*/  VOTEU.ALL UP0, P0 ;  /* 0x00000000003f7886 */ /* 0x000fe20000000000 */
[----:B------:R-:W-:Y:S01]  /*03e0*/  VOTEU.ALL UP1, P0 ;  /* 0x00000000003f7886 */ /* 0x000fe20000020000 */
[----:B------:R-:W0:Y:S01]  /*03f0*/  @P3 LDC R17, c[0x0][0x10] ;  /* 0x00000400ff113b82 */ /* 0x000e220000000800 */
[----:B--2---:R-:W-:Y:S02]  /*0400*/  @P3 IMAD.MOV.U32 R8, RZ, RZ, R5 ;  /* 0x000000ffff083224 */ /* 0x004fe400078e0005 */
[----:B------:R-:W-:Y:S01]  /*0410*/  @!UP0 UMOV UR6, 0x400 ;  /* 0x0000040000068882 */ /* 0x000fe20000000000 */
[----:B------:R-:W-:-:S04]  /*0420*/  @!UP0 UIADD3 UR4, -UR4, 0x100000, URZ ;  /* 0x0010000004048890 */ /* 0x000fc8000fffe13f */
[----:B------:R-:W-:Y:S02]  /*0430*/  @!UP0 USHF.L.U32 UR5, UR4, 0xb, URZ ;  /* 0x0000000b04058899 */ /* 0x000fe4000800063f */
[----:B------:R-:W-:Y:S01]  /*0440*/  @!UP0 USHF.L.U32 UR4, UR4, 0x1, URZ ;  /* 0x0000000104048899 */ /* 0x000fe2000800063f */
[----:B------:R-:W-:Y:S01]  /*0450*/  @P3 IMAD.MOV.U32 R9, RZ, RZ, RZ ;  /* 0x000000ffff093224 */ /* 0x000fe200078e00ff */
[----:B------:R-:W1:Y:S08]  /*0460*/  @!UP0 S2UR UR7, SR_CgaCtaId ;  /* 0x00000000000789c3 */ /* 0x000e700000008800 */
[----:B------:R-:W2:Y:S01]  /*0470*/  @!P3 LDC R11, c[0x0][0xc] ;  /* 0x00000300ff0bbb82 */ /* 0x000ea20000000800 */
[----:B0-----:R-:W-:Y:S01]  /*0480*/  @P3 IMAD.WIDE.U32 R16, R6, R17, R8 ;  /* 0x0000001106103225 */ /* 0x001fe200078e0008 */
[----:B-1----:R-:W-:Y:S01]  /*0490*/  @!UP0 ULEA UR8, UR7, UR6, 0x18 ;  /* 0x0000000607088291 */ /* 0x002fe2000f8ec03f */
[----:B------:R-:W-:-:S02]  /*04a0*/  VOTEU.ALL UP0, P0 ;  /* 0x00000000003f7886 */ /* 0x000fc40000000000 */
[----:B------:R-:W-:Y:S01]  /*04b0*/  ULDC UR6, c[0x0][0xc] ;  /* 0x0000030000067ab9 */ /* 0x000fe20000000800 */
[----:B------:R-:W-:Y:S01]  /*04c0*/  ISETP.EQ.OR P0, PT, R0, RZ, !P1 ;  /* 0x000000ff0000720c */ /* 0x000fe20004f02670 */
[----:B------:R-:W-:-:S03]  /*04d0*/  ULDC UR7, c[0x0][0x10] ;  /* 0x0000040000077ab9 */ /* 0x000fc60000000800 */
[C---:B------:R-:W-:Y:S01]  /*04e0*/  ISETP.EQ.AND P0, PT, R10.reuse, RZ, P0 ;  /* 0x000000ff0a00720c */ /* 0x040fe20000702270 */
[----:B------:R-:W-:Y:S02]  /*04f0*/  VIADD R10, R10, 0xffffffff ;  /* 0xffffffff0a0a7836 */ /* 0x000fe40000000000 */
[----:B--2---:R-:W-:Y:S01]  /*0500*/  @!P3 IMAD.WIDE.U32 R8, R11, R5, R6 ;  /* 0x000000050b08b225 */ /* 0x004fe200078e0006 */
[----:B------:R-:W0:Y:S02]  /*0510*/  FENCE.VIEW.ASYNC.S ;  /* 0x00000000000073c6 */ /* 0x000e240000000000 */
[----:B0-----:R-:W3:Y:S01]  /*0520*/  @!UP0 SYNCS.EXCH.64 URZ, [UR8+0x40], UR4 ;  /* 0x00004004083f85b2 */ /* 0x001ee20008000100 */
[----:B------:R-:W-:Y:S01]  /*0530*/  SEL R18, RZ, 0x1, !P0 ;  /* 0x00000001ff127807 */ /* 0x000fe20004000000 */
[----:B------:R-:W-:Y:S01]  /*0540*/  @P3 IMAD.MOV.U32 R11, RZ, RZ, RZ ;  /* 0x000000ffff0b3224 */ /* 0x000fe200078e00ff */
[----:B------:R-:W-:Y:S01]  /*0550*/  ISETP.GE.U32.AND P1, PT, R10, 0x2, PT ;  /* 0x000000020a00780c */ /* 0x000fe20003f26070 */
[----:B------:R-:W-:-:S02]  /*0560*/  @!P3 IMAD.MOV.U32 R16, RZ, RZ, R8 ;  /* 0x000000ffff10b224 */ /* 0x000fc400078e0008 */
[----:B------:R-:W-:Y:S01]  /*0570*/  @P3 IMAD.IADD R17, R17, 0x1, R11 ;  /* 0x0000000111113824 */ /* 0x000fe200078e020b */
[----:B------:R-:W-:Y:S01]  /*0580*/  SEL R18, R18, 0x2, P1 ;  /* 0x0000000212127807 */ /* 0x000fe20000800000 */
[----:B------:R-:W-:Y:S01]  /*0590*/  @!P3 IMAD.MOV.U32 R17, RZ, RZ, R9 ;  /* 0x000000ffff11b224 */ /* 0x000fe200078e0009 */
[----:B------:R0:W3:Y:S01]  /*05a0*/  @!UP1 SYNCS.EXCH.64 URZ, [UR8+0x48], UR4 ;  /* 0x00004804083f95b2 */ /* 0x0000e20008000100 */
[----:B------:R-:W-:Y:S01]  /*05b0*/  NOP ;  /* 0x0000000000007918 */ /* 0x000fe20000000000 */
[----:B0-----:R-:W-:-:S03]  /*05c0*/  UIMAD.WIDE.U32 UR4, UR6, UR7, URZ ;  /* 0x00000007060472a5 */ /* 0x001fc6000f8e003f */
[----:B------:R-:W-:Y:S02]  /*05d0*/  ULDC UR6, c[0x0][0x14] ;  /* 0x0000050000067ab9 */ /* 0x000fe40000000800 */
[----:B------:R-:W-:Y:S02]  /*05e0*/  UIMAD.WIDE.U32 UR38, UR4, UR6, URZ ;  /* 0x00000006042672a5 */ /* 0x000fe4000f8e003f */
[----:B------:R-:W-:-:S04]  /*05f0*/  UIMAD UR41, UR5, UR6, URZ ;  /* 0x00000006052972a4 */ /* 0x000fc8000f8e023f */
[----:B------:R-:W-:Y:S01]  /*0600*/  UIADD3 UR41, UR39, UR41, URZ ;  /* 0x0000002927297290 */ /* 0x000fe2000fffe03f */
[----:B---34-:R-:W-:Y:S06]  /*0610*/  BAR.SYNC.DEFER_BLOCKING 0x0 ;  /* 0x0000000000007b1d */ /* 0x018fec0000010000 */
[----:B------:R-:W-:Y:S05]  /*0620*/  @!P2 BRA `(.L_x_3) ;  /* 0x0000004000eca947 */ /* 0x000fea0003800000 */
[----:B------:R-:W-:-:S13]  /*0630*/  ISETP.GT.U32.AND P0, PT, R10, 0x1, PT ;  /* 0x000000010a00780c */ /* 0x000fda0003f04070 */
[----:B------:R-:W-:Y:S05]  /*0640*/  @P0 EXIT ;  /* 0x000000000000094d */ /* 0x000fea0003800000 */
[----:B------:R-:W-:Y:S01]  /*0650*/  ULDC.64 UR4, c[0x0][0x650] ;  /* 0x0001940000047ab9 */ /* 0x000fe20000000a00 */
[----:B------:R-:W-:Y:S01]  /*0660*/  PRMT R0, RZ, 0x7610, R0 ;  /* 0x00007610ff007816 */ /* 0x000fe20000000000 */
[----:B------:R-:W-:Y:S01]  /*0670*/  IMAD.MOV.U32 R69, RZ, RZ, -0x1 ;  /* 0xffffffffff457424 */ /* 0x000fe200078e00ff */
[----:B------:R-:W-:Y:S01]  /*0680*/  ISETP.GE.U32.AND P0, PT, R16, UR4, PT ;  /* 0x0000000410007c0c */ /* 0x000fe2000bf06070 */
[----:B------:R-:W-:Y:S02]  /*0690*/  IMAD.MOV.U32 R68, RZ, RZ, -0x1 ;  /* 0xffffffffff447424 */ /* 0x000fe400078e00ff */
[----:B------:R-:W-:Y:S01]  /*06a0*/  IMAD.MOV.U32 R67, RZ, RZ, -0x1 ;  /* 0xffffffffff437424 */ /* 0x000fe200078e00ff */
[----:B------:R-:W-:-:S13]  /*06b0*/  ISETP.GE.U32.AND.EX P0, PT, R17, UR5, PT, P0 ;  /* 0x0000000511007c0c */ /* 0x000fda000bf06100 */
[----:B------:R-:W-:Y:S05]  /*06c0*/  @P0 BRA `(.L_x_4) ;  /* 0x0000000400540947 */ /* 0x000fea0003800000 */
[----:B------:R-:W0:Y:S01]  /*06d0*/  LDC.64 R20, c[0x0][0x628] ;  /* 0x00018a00ff147b82 */ /* 0x000e220000000a00 */
[----:B------:R-:W-:Y:S02]  /*06e0*/  IMAD.MOV.U32 R8, RZ, RZ, R16 ;  /* 0x000000ffff087224 */ /* 0x000fe400078e0010 */
[----:B------:R-:W-:-:S05]  /*06f0*/  IMAD.MOV.U32 R9, RZ, RZ, R17 ;  /* 0x000000ffff097224 */ /* 0x000fca00078e0011 */
[----:B------:R-:W1:Y:S08]  /*0700*/  LDC R0, c[0x0][0x630] ;  /* 0x00018c00ff007b82 */ /* 0x000e700000000800 */
[----:B------:R-:W2:Y:S01]  /*0710*/  LDC.64 R22, c[0x0][0x620] ;  /* 0x00018800ff167b82 */ /* 0x000ea20000000a00 */
[----:B0-----:R-:W-:-:S04]  /*0720*/  ISETP.NE.U32.AND P0, PT, R20, RZ, PT ;  /* 0x000000ff1400720c */ /* 0x001fc80003f05070 */
[----:B------:R-:W-:-:S13]  /*0730*/  ISETP.NE.AND.EX P0, PT, R21, RZ, PT, P0 ;  /* 0x000000ff1500720c */ /* 0x000fda0003f05300 */
[----:B-12---:R-:W-:Y:S05]  /*0740*/  @!P0 BRA `(.L_x_5) ;  /* 0x0000000000288947 */ /* 0x006fea0003800000 */
[----:B------:R-:W0:Y:S02]  /*0750*/  LDC R13, c[0x0][0x634] ;  /* 0x00018d00ff0d7b82 */ /* 0x000e240000000800 */
[----:B0-----:R-:W-:-:S05]  /*0760*/  IADD3 R13, P0, R16, R13, RZ ;  /* 0x0000000d100d7210 */ /* 0x001fca0007f1e0ff */
[----:B------:R-:W-:-:S04]  /*0770*/  IMAD.X R15, RZ, RZ, R17, P0 ;  /* 0x000000ffff0f7224 */ /* 0x000fc800000e0611 */
[----:B------:R-:W-:-:S04]  /*0780*/  IMAD.WIDE.U32 R8, R15, R20, RZ ;  /* 0x000000140f087225 */ /* 0x000fc800078e00ff */
[----:B------:R-:W-:-:S04]  /*0790*/  IMAD.WIDE.U32 R10, P0, R13, R21, R8 ;  /* 0x000000150d0a7225 */ /* 0x000fc80007800008 */
[----:B------:R-:W-:-:S04]  /*07a0*/  IMAD.WIDE.U32 R8, R13, R20, RZ ;  /* 0x000000140d087225 */ /* 0x000fc800078e00ff */
[----:B------:R-:W-:Y:S01]  /*07b0*/  IMAD.X R13, RZ, RZ, RZ, P0 ;  /* 0x000000ffff0d7224 */ /* 0x000fe200000e06ff */
[----:B------:R-:W-:Y:S01]  /*07c0*/  IADD3 RZ, P0, R9, R10, RZ ;  /* 0x0000000a09ff7210 */ /* 0x000fe20007f1e0ff */
[----:B------:R-:W-:-:S04]  /*07d0*/  IMAD.MOV.U32 R12, RZ, RZ, R11 ;  /* 0x000000ffff0c7224 */ /* 0x000fc800078e000b */
[----:B------:R-:W-:-:S08]  /*07e0*/  IMAD.WIDE.U32.X R8, R15, R21, R12, P0 ;  /* 0x000000150f087225 */ /* 0x000fd000000e040c */
.L_x_5:
[-CC-:B------:R-:W-:Y:S01]  /*07f0*/  SHF.R.U64 R67, R8, R0.reuse, R9.reuse ;  /* 0x0000000008437219 */ /* 0x180fe20000001209 */
[----:B------:R-:W0:Y:S01]  /*0800*/  LDC R12, c[0x0][0x618] ;  /* 0x00018600ff0c7b82 */ /* 0x000e220000000800 */
[----:B------:R-:W-:Y:S01]  /*0810*/  SHF.R.U32.HI R7, RZ, R0, R9 ;  /* 0x00000000ff077219 */ /* 0x000fe20000011609 */
[----:B------:R-:W-:Y:S01]  /*0820*/  ULDC UR4, c[0x0][0x150] ;  /* 0x0000540000047ab9 */ /* 0x000fe20000000800 */
[----:B------:R-:W-:Y:S02]  /*0830*/  IADD3 R11, P0, RZ, -R67, RZ ;  /* 0x80000043ff0b7210 */ /* 0x000fe40007f1e0ff */
[----:B------:R-:W-:-:S03]  /*0840*/  I2FP.F32.U32 R0, R6 ;  /* 0x0000000600007245 */ /* 0x000fc60000201000 */
[----:B------:R-:W1:Y:S01]  /*0850*/  LDC.64 R30, c[0x0][0x640] ;  /* 0x00019000ff1e7b82 */ /* 0x000e620000000a00 */
[----:B------:R-:W-:Y:S02]  /*0860*/  IMAD.X R13, RZ, RZ, ~R7, P0 ;  /* 0x000000ffff0d7224 */ /* 0x000fe400000e0e07 */
[----:B------:R-:W-:Y:S01]  /*0870*/  FMUL R0, R0, UR4 ;  /* 0x0000000400007c20 */ /* 0x000fe20008400000 */
[----:B------:R-:W-:Y:S01]  /*0880*/  IMAD.WIDE.U32 R8, R11, R22, R16 ;  /* 0x000000160b087225 */ /* 0x000fe200078e0010 */
[----:B------:R-:W-:-:S03]  /*0890*/  ULDC UR4, c[0x0][0x154] ;  /* 0x0000550000047ab9 */ /* 0x000fc60000000800 */
[----:B------:R-:W-:Y:S01]  /*08a0*/  IMAD R10, R13, R22, RZ ;  /* 0x000000160d0a7224 */ /* 0x000fe200078e02ff */
[----:B------:R-:W2:Y:S01]  /*08b0*/  LDC R7, c[0x0][0x144] ;  /* 0x00005100ff077b82 */ /* 0x000ea20000000800 */
[----:B------:R-:W3:Y:S02]  /*08c0*/  F2I.U32.TRUNC.NTZ R0, R0 ;  /* 0x0000000000007305 */ /* 0x000ee4000020f000 */
[----:B------:R-:W-:-:S04]  /*08d0*/  IMAD R11, R11, R23, R10 ;  /* 0x000000170b0b7224 */ /* 0x000fc800078e020a */
[----:B------:R-:W-:Y:S01]  /*08e0*/  IMAD.IADD R9, R9, 0x1, R11 ;  /* 0x0000000109097824 */ /* 0x000fe200078e020b */
[----:B------:R-:W4:Y:S01]  /*08f0*/  LDC R24, c[0x0][0x608] ;  /* 0x00018200ff187b82 */ /* 0x000f220000000800 */
[----:B------:R-:W-:-:S03]  /*0900*/  IMAD.MOV.U32 R11, RZ, RZ, -0x1 ;  /* 0xffffffffff0b7424 */ /* 0x000fc600078e00ff */
[-CC-:B0-----:R-:W-:Y:S02]  /*0910*/  SHF.R.U64 R22, R8, R12.reuse, R9.reuse ;  /* 0x0000000c08167219 */ /* 0x181fe40000001209 */
[----:B------:R-:W-:Y:S02]  /*0920*/  I2FP.F32.U32 R8, R5 ;  /* 0x0000000500087245 */ /* 0x000fe40000201000 */
[----:B------:R-:W0:Y:S01]  /*0930*/  LDC R28, c[0x0][0x658] ;  /* 0x00019600ff1c7b82 */ /* 0x000e220000000800 */
[----:B-1----:R-:W-:Y:S01]  /*0940*/  ISETP.NE.U32.AND P0, PT, R30, RZ, PT ;  /* 0x000000ff1e00720c */ /* 0x002fe20003f05070 */
[----:B---3--:R-:W-:Y:S02]  /*0950*/  IMAD.MOV R10, RZ, RZ, -R0 ;  /* 0x000000ffff0a7224 */ /* 0x008fe400078e0a00 */
[----:B------:R-:W-:Y:S01]  /*0960*/  FMUL R8, R8, UR4 ;  /* 0x0000000408087c20 */ /* 0x000fe20008400000 */
[----:B------:R-:W-:Y:S02]  /*0970*/  SHF.R.U32.HI R9, RZ, R12, R9 ;  /* 0x0000000cff097219 */ /* 0x000fe40000011609 */
[----:B------:R-:W-:Y:S01]  /*0980*/  ISETP.NE.AND.EX P0, PT, R31, RZ, PT, P0 ;  /* 0x000000ff1f00720c */ /* 0x000fe20003f05300 */
[----:B------:R1:W3:Y:S01]  /*0990*/  F2I.U32.TRUNC.NTZ R15, R8 ;  /* 0x00000008000f7305 */ /* 0x0002e2000020f000 */
[----:B------:R-:W1:Y:S01]  /*09a0*/  LDC R20, c[0x0][0x148] ;  /* 0x00005200ff147b82 */ /* 0x000e620000000800 */
[----:B--2---:R-:W-:-:S07]  /*09b0*/  IMAD R0, R7, R10, R6 ;  /* 0x0000000a07007224 */ /* 0x004fce00078e0206 */
[----:B------:R-:W2:Y:S01]  /*09c0*/  LDC R26, c[0x0][0x600] ;  /* 0x00018000ff1a7b82 */ /* 0x000ea20000000800 */
[-CC-:B----4-:R-:W-:Y:S02]  /*09d0*/  SHF.R.U64 R32, R22, R24.reuse, R9.reuse ;  /* 0x0000001816207219 */ /* 0x190fe40000001209 */
[----:B------:R-:W-:Y:S01]  /*09e0*/  SHF.R.U32.HI R7, RZ, R24, R9 ;  /* 0x00000018ff077219 */ /* 0x000fe20000011609 */
[----:B------:R-:W-:-:S04]  /*09f0*/  IMAD.MOV.U32 R9, RZ, RZ, 0x1 ;  /* 0x00000001ff097424 */ /* 0x000fc800078e00ff */
[----:B------:R-:W4:Y:S01]  /*0a00*/  LDC R21, c[0x0][0x648] ;  /* 0x00019200ff157b82 */ /* 0x000f220000000800 */
[-C--:B0-----:R-:W-:Y:S02]  /*0a10*/  SHF.L.U32 R6, R11, R28.reuse, RZ ;  /* 0x0000001c0b067219 */ /* 0x081fe400000006ff */
[--C-:B------:R-:W-:Y:S02]  /*0a20*/  SHF.R.U64 R24, R32, R28, R7.reuse ;  /* 0x0000001c20187219 */ /* 0x100fe40000001207 */
[----:B------:R-:W-:Y:S02]  /*0a30*/  LOP3.LUT R13, RZ, R6, RZ, 0x33, !PT ;  /* 0x00000006ff0d7212 */ /* 0x000fe400078e33ff */
[-C--:B------:R-:W-:Y:S01]  /*0a40*/  SHF.R.U32.HI R7, RZ, R28.reuse, R7 ;  /* 0x0000001cff077219 */ /* 0x080fe20000011607 */
[----:B------:R-:W0:Y:S01]  /*0a50*/  LDC R23, c[0x0][0x638] ;  /* 0x00018e00ff177b82 */ /* 0x000e220000000800 */
[----:B------:R-:W-:Y:S01]  /*0a60*/  SHF.L.U32 R12, R9, R28, RZ ;  /* 0x0000001c090c7219 */ /* 0x000fe200000006ff */
[----:B------:R-:W-:-:S06]  /*0a70*/  IMAD.MOV.U32 R6, RZ, RZ, R24 ;  /* 0x000000ffff067224 */ /* 0x000fcc00078e0018 */
[----:B------:R-:W0:Y:S01]  /*0a80*/  LDC R69, c[0x0][0x610] ;  /* 0x00018400ff457b82 */ /* 0x000e220000000800 */
[----:B-1-3--:R-:W-:Y:S05]  /*0a90*/  @!P0 BRA `(.L_x_6) ;  /* 0x0000000000288947 */ /* 0x00afea0003800000 */
[----:B------:R-:W1:Y:S02]  /*0aa0*/  LDC R11, c[0x0][0x64c] ;  /* 0x00019300ff0b7b82 */ /* 0x000e640000000800 */
[----:B-1----:R-:W-:-:S05]  /*0ab0*/  IADD3 R11, P0, R24, R11, RZ ;  /* 0x0000000b180b7210 */ /* 0x002fca0007f1e0ff */
        /* <DEDUP_REMOVED lines=8> */
.L_x_6:
[----:B----4-:R-:W-:Y:S01]  /*0b40*/  SHF.R.U64 R6, R6, R21, R7 ;  /* 0x0000001506067219 */ /* 0x010fe20000001207 */
[----:B--2---:R-:W-:Y:S01]  /*0b50*/  VIADD R7, R26, 0xffffffff ;  /* 0xffffffff1a077836 */ /* 0x004fe20000000000 */
[----:B------:R-:W-:Y:S01]  /*0b60*/  LOP3.LUT R13, R32, R13, RZ, 0xc0, !PT ;  /* 0x0000000d200d7212 */ /* 0x000fe200078ec0ff */
[----:B------:R-:W-:Y:S02]  /*0b70*/  IMAD.MOV R15, RZ, RZ, -R15 ;  /* 0x000000ffff0f7224 */ /* 0x000fe400078e0a0f */
[----:B------:R-:W-:Y:S02]  /*0b80*/  IMAD.MOV R8, RZ, RZ, -R6 ;  /* 0x000000ffff087224 */ /* 0x000fe400078e0a06 */
[----:B------:R-:W-:Y:S01]  /*0b90*/  IMAD R13, R12, R6, R13 ;  /* 0x000000060c0d7224 */ /* 0x000fe200078e020d */
[----:B------:R-:W-:Y:S01]  /*0ba0*/  LOP3.LUT R6, R22, R7, RZ, 0xc0, !PT ;  /* 0x0000000716067212 */ /* 0x000fe200078ec0ff */
[----:B------:R-:W-:Y:S02]  /*0bb0*/  @P3 IMAD R0, R20, R15, R5 ;  /* 0x0000000f14003224 */ /* 0x000fe400078e0205 */
[----:B0-----:R-:W-:-:S02]  /*0bc0*/  IMAD R5, R8, R23, R24 ;  /* 0x0000001708057224 */ /* 0x001fc400078e0218 */
[----:B------:R-:W-:Y:S02]  /*0bd0*/  IMAD R69, R13, R69, R0 ;  /* 0x000000450d457224 */ /* 0x000fe400078e0200 */
[----:B------:R-:W-:Y:S02]  /*0be0*/  IMAD R6, R5, R26, R6 ;  /* 0x0000001a05067224 */ /* 0x000fe400078e0206 */
[----:B------:R-:W-:-:S03]  /*0bf0*/  IMAD.MOV.U32 R0, RZ, RZ, 0x1 ;  /* 0x00000001ff007424 */ /* 0x000fc600078e00ff */
[----:B------:R-:W-:Y:S02]  /*0c00*/  SEL R68, R6, R69, !P3 ;  /* 0x0000004506447207 */ /* 0x000fe40005800000 */
[----:B------:R-:W-:-:S07]  /*0c10*/  SEL R69, R69, R6, !P3 ;  /* 0x0000000645457207 */ /* 0x000fce0005800000 */
.L_x_4:
[----:B------:R-:W-:-:S08]  /*0c20*/  NOP ;  /* 0x0000000000007918 */ /* 0x000fd00000000000 */
[----:B------:R-:W0:Y:S02]  /*0c30*/  USETMAXREG.TRY_ALLOC.CTAPOOL UP0, 0xe8 ;  /* 0x000000e8000079c8 */ /* 0x000e240008000600 */
[----:B0-----:R-:W-:-:S13]  /*0c40*/  PLOP3.LUT P0, PT, PT, PT, UP0, 0x80, 0x0 ;  /* 0x000000000000781c */ /* 0x001fda0003f0f008 */
[----:B------:R-:W-:Y:S05]  /*0c50*/  @!P0 BRA `(.L_x_4) ;  /* 0xfffffffc00f08947 */ /* 0x000fea000383ffff */
[----:B------:R-:W-:Y:S01]  /*0c60*/  ULDC.64 UR4, c[0x0][0x598] ;  /* 0x0001660000047ab9 */ /* 0x000fe20000000a00 */
[----:B------:R-:W-:Y:S01]  /*0c70*/  ULDC.64 UR36, c[0x0][0x208] ;  /* 0x0000820000247ab9 */ /* 0x000fe20000000a00 */
[----:B------:R-:W-:-:S04]  /*0c80*/  ISETP.NE.U32.AND P0, PT, RZ, UR4, PT ;  /* 0x00000004ff007c0c */ /* 0x000fc8000bf05070 */
[----:B------:R-:W-:-:S13]  /*0c90*/  ISETP.NE.AND.EX P0, PT, RZ, UR5, PT, P0 ;  /* 0x00000005ff007c0c */ /* 0x000fda000bf05300 */
[----:B------:R-:W-:Y:S05]  /*0ca0*/  @!P0 BRA `(.L_x_7) ;  /* 0x00000000001c8947 */ /* 0x000fea0003800000 */
[----:B------:R-:W0:Y:S02]  /*0cb0*/  LDC.64 R6, c[0x0][0x598] ;  /* 0x00016600ff067b82 */ /* 0x000e240000000a00 */
[----:B0-----:R-:W2:Y:S02]  /*0cc0*/  LDG.E.64 R6, desc[UR36][R6.64] ;  /* 0x0000002406067981 */ /* 0x001ea4000c1e1b00 */
[----:B--2---:R-:W-:-:S04]  /*0cd0*/  ISETP.NE.U32.AND P0, PT, R6, RZ, PT ;  /* 0x000000ff0600720c */ /* 0x004fc80003f05070 */
[----:B------:R-:W-:-:S13]  /*0ce0*/  ISETP.NE.AND.EX P0, PT, R7, RZ, PT, P0 ;  /* 0x000000ff0700720c */ /* 0x000fda0003f05300 */
[----:B------:R-:W-:Y:S05]  /*0cf0*/  @!P0 BRA `(.L_x_7) ;  /* 0x0000000000088947 */ /* 0x000fea0003800000 */
[----:B------:R0:W5:Y:S01]  /*0d00*/  LD.E R19, desc[UR36][R6.64] ;  /* 0x0000002406137980 */ /* 0x000162000c101900 */
[----:B------:R-:W-:Y:S05]  /*0d10*/  BRA `(.L_x_8) ;  /* 0x0000000000247947 */ /* 0x000fea0003800000 */
.L_x_7:
[----:B------:R-:W-:Y:S02]  /*0d20*/  ULDC.64 UR4, c[0x0][0x588] ;  /* 0x0001620000047ab9 */ /* 0x000fe40000000a00 */
[----:B------:R-:W-:-:S04]  /*0d30*/  ISETP.NE.U32.AND P0, PT, RZ, UR4, PT ;  /* 0x00000004ff007c0c */ /* 0x000fc8000bf05070 */
[----:B------:R-:W-:-:S13]  /*0d40*/  ISETP.NE.AND.EX P0, PT, RZ, UR5, PT, P0 ;  /* 0x00000005ff007c0c */ /* 0x000fda000bf05300 */
[----:B------:R-:W-:Y:S05]  /*0d50*/  @!P0 BRA `(.L_x_9) ;  /* 0x00000000000c8947 */ /* 0x000fea0003800000 */
[----:B------:R-:W0:Y:S02]  /*0d60*/  LDC.64 R6, c[0x0][0x588] ;  /* 0x00016200ff067b82 */ /* 0x000e240000000a00 */
[----:B0-----:R1:W5:Y:S01]  /*0d70*/  LDG.E R19, desc[UR36][R6.64] ;  /* 0x0000002406137981 */ /* 0x001362000c1e1900 */
[----:B------:R-:W-:Y:S05]  /*0d80*/  BRA `(.L_x_8) ;  /* 0x0000000000087947 */ /* 0x000fea0003800000 */
.L_x_9:
[----:B------:R-:W-:Y:S02]  /*0d90*/  ULDC UR4, c[0x0][0x580] ;  /* 0x0001600000047ab9 */ /* 0x000fe40000000800 */
[----:B------:R-:W-:-:S07]  /*0da0*/  IMAD.U32 R19, RZ, RZ, UR4 ;  /* 0x00000004ff137e24 */ /* 0x000fce000f8e00ff */
.L_x_8:
[----:B------:R-:W-:Y:S02]  /*0db0*/  ULDC.64 UR4, c[0x0][0x5a0] ;  /* 0x0001680000047ab9 */ /* 0x000fe40000000a00 */
[----:B------:R-:W-:-:S04]  /*0dc0*/  ISETP.NE.U32.AND P0, PT, RZ, UR4, PT ;  /* 0x00000004ff007c0c */ /* 0x000fc8000bf05070 */
[----:B------:R-:W-:-:S13]  /*0dd0*/  ISETP.NE.AND.EX P0, PT, RZ, UR5, PT, P0 ;  /* 0x00000005ff007c0c */ /* 0x000fda000bf05300 */
[----:B------:R-:W-:Y:S05]  /*0de0*/  @!P0 BRA `(.L_x_10) ;  /* 0x00000000001c8947 */ /* 0x000fea0003800000 */
[----:B01----:R-:W0:Y:S02]  /*0df0*/  LDC.64 R6, c[0x0][0x5a0] ;  /* 0x00016800ff067b82 */ /* 0x003e240000000a00 */
[----:B0-----:R-:W2:Y:S02]  /*0e00*/  LDG.E.64 R6, desc[UR36][R6.64] ;  /* 0x0000002406067981 */ /* 0x001ea4000c1e1b00 */
[----:B--2---:R-:W-:-:S04]  /*0e10*/  ISETP.NE.U32.AND P0, PT, R6, RZ, PT ;  /* 0x000000ff0600720c */ /* 0x004fc80003f05070 */
[----:B------:R-:W-:-:S13]  /*0e20*/  ISETP.NE.AND.EX P0, PT, R7, RZ, PT, P0 ;  /* 0x000000ff0700720c */ /* 0x000fda0003f05300 */
[----:B------:R-:W-:Y:S05]  /*0e30*/  @!P0 BRA `(.L_x_10) ;  /* 0x0000000000088947 */ /* 0x000fea0003800000 */
[----:B------:R0:W5:Y:S01]  /*0e40*/  LD.E R56, desc[UR36][R6.64] ;  /* 0x0000002406387980 */ /* 0x000162000c101900 */
[----:B------:R-:W-:Y:S05]  /*0e50*/  BRA `(.L_x_11) ;  /* 0x0000000000247947 */ /* 0x000fea0003800000 */
.L_x_10:
[----:B------:R-:W-:Y:S02]  /*0e60*/  ULDC.64 UR4, c[0x0][0x590] ;  /* 0x0001640000047ab9 */ /* 0x000fe40000000a00 */
[----:B------:R-:W-:-:S04]  /*0e70*/  ISETP.NE.U32.AND P0, PT, RZ, UR4, PT ;  /* 0x00000004ff007c0c */ /* 0x000fc8000bf05070 */
[----:B------:R-:W-:-:S13]  /*0e80*/  ISETP.NE.AND.EX P0, PT, RZ, UR5, PT, P0 ;  /* 0x00000005ff007c0c */ /* 0x000fda000bf05300 */
[----:B------:R-:W-:Y:S05]  /*0e90*/  @!P0 BRA `(.L_x_12) ;  /* 0x00000000000c8947 */ /* 0x000fea0003800000 */
[----:B------:R-:W2:Y:S02]  /*0ea0*/  LDC.64 R56, c[0x0][0x590] ;  /* 0x00016400ff387b82 */ /* 0x000ea40000000a00 */
[----:B--2---:R2:W5:Y:S01]  /*0eb0*/  LDG.E R56, desc[UR36][R56.64] ;  /* 0x0000002438387981 */ /* 0x004562000c1e1900 */
[----:B------:R-:W-:Y:S05]  /*0ec0*/  BRA `(.L_x_11) ;  /* 0x0000000000087947 */ /* 0x000fea0003800000 */
.L_x_12:
[----:B------:R-:W-:Y:S02]  /*0ed0*/  ULDC UR4, c[0x0][0x584] ;  /* 0x0001610000047ab9 */ /* 0x000fe40000000800 */
[----:B------:R-:W-:-:S07]  /*0ee0*/  IMAD.U32 R56, RZ, RZ, UR4 ;  /* 0x00000004ff387e24 */ /* 0x000fce000f8e00ff */
.L_x_11:
[----:B------:R-:W-:-:S13]  /*0ef0*/  LOP3.LUT P0, RZ, R0, 0xff, RZ, 0xc0, !PT ;  /* 0x000000ff00ff7812 */ /* 0x000fda000780c0ff */
[----:B------:R-:W-:Y:S05]  /*0f00*/  @!P0 EXIT ;  /* 0x000000000000894d */ /* 0x000fea0003800000 */
[----:B------:R-:W3:Y:S01]  /*0f10*/  LDC R59, c[0x0][0x658] ;  /* 0x00019600ff3b7b82 */ /* 0x000ee20000000800 */
[----:B------:R-:W-:Y:S01]  /*0f20*/  ULDC.64 UR6, c[0x0][0x288] ;  /* 0x0000a20000067ab9 */ /* 0x000fe20000000a00 */
[----:B------:R-:W-:Y:S01]  /*0f30*/  LOP3.LUT R14, R14, 0x1, RZ, 0xc0, !PT ;  /* 0x000000010e0e7812 */ /* 0x000fe200078ec0ff */
[----:B------:R-:W-:Y:S01]  /*0f40*/  UIADD3 UR4, UR7, 0x3f, URZ ;  /* 0x0000003f07047890 */ /* 0x000fe2000fffe03f */
[----:B------:R-:W-:Y:S01]  /*0f50*/  SHF.R.U32.HI R0, RZ, 0x2, R3 ;  /* 0x00000002ff007819 */ /* 0x000fe20000011603 */
[----:B------:R-:W-:Y:S01]  /*0f60*/  IMAD.U32 R5, RZ, RZ, UR6 ;  /* 0x00000006ff057e24 */ /* 0x000fe2000f8e00ff */
[----:B------:R-:W-:Y:S01]  /*0f70*/  SHF.R.U32.HI R4, RZ, 0x1, R4 ;  /* 0x00000001ff047819 */ /* 0x000fe20000011604 */
[----:B------:R-:W-:Y:S01]  /*0f80*/  USHF.R.S32.HI UR5, URZ, 0x1f, UR4 ;  /* 0x0000001f3f057899 */ /* 0x000fe20008011404 */
[----:B01----:R-:W0:Y:S01]  /*0f90*/  LDC.64 R6, c[0x0][0x5c8] ;  /* 0x00017200ff067b82 */ /* 0x003e220000000a00 */
[----:B------:R-:W-:Y:S01]  /*0fa0*/  LOP3.LUT R60, R3, 0x3, RZ, 0xc0, !PT ;  /* 0x00000003033c7812 */ /* 0x000fe200078ec0ff */
[----:B------:R-:W-:Y:S01]  /*0fb0*/  IMAD.SHL.U32 R9, R14, 0x40, RZ ;  /* 0x000000400e097824 */ /* 0x000fe200078e00ff */
[----:B------:R-:W-:Y:S01]  /*0fc0*/  LOP3.LUT R0, R0, 0x7, RZ, 0xc0, !PT ;  /* 0x0000000700007812 */ /* 0x000fe200078ec0ff */
[----:B------:R-:W-:Y:S01]  /*0fd0*/  ULEA.HI UR5, UR5, UR4, URZ, 0x6 ;  /* 0x0000000405057291 */ /* 0x000fe2000f8f303f */
[----:B------:R-:W-:Y:S01]  /*0fe0*/  LOP3.LUT R23, R4, 0x30, RZ, 0xc0, !PT ;  /* 0x0000003004177812 */ /* 0x000fe200078ec0ff */
[----:B------:R-:W-:Y:S01]  /*0ff0*/  IMAD R60, R60, -0x2, R5 ;  /* 0xfffffffe3c3c7824 */ /* 0x000fe200078e0205 */
[--C-:B------:R-:W-:Y:S01]  /*1000*/  LOP3.LUT R22, R9, 0x40, R0.reuse, 0xe2, !PT ;  /* 0x0000004009167812 */ /* 0x100fe200078ee200 */
[----:B------:R-:W1:Y:S01]  /*1010*/  LDC R63, c[0x0][0x600] ;  /* 0x00018000ff3f7b82 */ /* 0x000e620000000800 */
[----:B------:R-:W-:Y:S01]  /*1020*/  IADD3 R5, RZ, -R23, -R0 ;  /* 0x80000017ff057210 */ /* 0x000fe20007ffe800 */
[----:B------:R-:W-:Y:S01]  /*1030*/  IMAD.MOV.U32 R0, RZ, RZ, -0x1 ;  /* 0xffffffffff007424 */ /* 0x000fe200078e00ff */
[----:B------:R-:W-:Y:S01]  /*1040*/  USHF.R.S32.HI UR43, URZ, 0x6, UR5 ;  /* 0x000000063f2b7899 */ /* 0x000fe20008011405 */
[----:B------:R-:W-:Y:S01]  /*1050*/  IMAD.MOV.U32 R4, RZ, RZ, 0x1 ;  /* 0x00000001ff047424 */ /* 0x000fe200078e00ff */
[C---:B------:R-:W-:Y:S01]  /*1060*/  LOP3.LUT R62, R3.reuse, 0x80, RZ, 0xc0, !PT ;  /* 0x00000080033e7812 */ /* 0x040fe200078ec0ff */
[----:B------:R-:W-:Y:S01]  /*1070*/  IMAD R5, R14, -0x40, R5 ;  /* 0xffffffc00e057824 */ /* 0x000fe200078e0205 */
[----:B------:R-:W-:Y:S01]  /*1080*/  UISETP.LT.AND UP0, UPT, UR43, 0x1, UPT ;  /* 0x000000012b00788c */ /* 0x000fe2000bf01270 */
[----:B---3--:R-:W-:Y:S01]  /*1090*/  SHF.L.U32 R0, R0, R59, RZ ;  /* 0x0000003b00007219 */ /* 0x008fe200000006ff */
[----:B------:R-:W-:Y:S01]  /*10a0*/  ULDC UR4, c[0x0][0x284] ;  /* 0x0000a10000047ab9 */ /* 0x000fe20000000800 */
[----:B------:R-:W-:Y:S01]  /*10b0*/  LOP3.LUT R22, R22, R23, RZ, 0xfc, !PT ;  /* 0x0000001716167212 */ /* 0x000fe200078efcff */
[----:B------:R-:W-:Y:S01]  /*10c0*/  USEL UR44, UR43, 0x1, UP0 ;  /* 0x000000012b2c7887 */ /* 0x000fe20008000000 */
[----:B------:R-:W-:Y:S01]  /*10d0*/  SHF.L.U32 R59, R4, R59, RZ ;  /* 0x0000003b043b7219 */ /* 0x000fe200000006ff */
[----:B------:R-:W-:Y:S01]  /*10e0*/  IMAD.SHL.U32 R61, R3, 0x2, RZ ;  /* 0x00000002033d7824 */ /* 0x000fe200078e00ff */
[----:B------:R-:W-:Y:S01]  /*10f0*/  LOP3.LUT R66, R18, 0x1, RZ, 0xfc, !PT ;  /* 0x0000000112427812 */ /* 0x000fe200078efcff */
[----:B------:R-:W-:Y:S01]  /*1100*/  VIADD R65, R5, UR4 ;  /* 0x0000000405417c36 */ /* 0x000fe20008000000 */
[C---:B0-----:R-:W-:Y:S01]  /*1110*/  SHF.L.U64.HI R58, R6.reuse, 0x3, R7 ;  /* 0x00000003063a7819 */ /* 0x041fe20000010207 */
[----:B--2---:R-:W-:Y:S01]  /*1120*/  IMAD.SHL.U32 R57, R6, 0x8, RZ ;  /* 0x0000000806397824 */ /* 0x004fe200078e00ff */
[----:B------:R-:W-:Y:S01]  /*1130*/  SHF.R.U32.HI R62, RZ, 0x7, R62 ;  /* 0x00000007ff3e7819 */ /* 0x000fe2000001163e */
[----:B------:R-:W-:Y:S01]  /*1140*/  IMAD.MOV.U32 R23, RZ, RZ, RZ ;  /* 0x000000ffff177224 */ /* 0x000fe200078e00ff */
[----:B------:R-:W-:Y:S01]  /*1150*/  LOP3.LUT R64, RZ, R0, RZ, 0x33, !PT ;  /* 0x00000000ff407212 */ /* 0x000fe200078e33ff */
[----:B------:R-:W-:Y:S01]  /*1160*/  UIADD3 UR44, UR43, -UR44, URZ ;  /* 0x8000002c2b2c7290 */ /* 0x000fe2000fffe03f */
[----:B------:R-:W-:Y:S01]  /*1170*/  UMOV UR40, URZ ;  /* 0x0000003f00287c82 */ /* 0x000fe20008000000 */
[----:B-1----:R-:W-:Y:S01]  /*1180*/  VIADD R63, R63, 0xffffffff ;  /* 0xffffffff3f3f7836 */ /* 0x002fe20000000000 */
[----:B------:R-:W-:-:S09]  /*1190*/  UMOV UR42, URZ ;  /* 0x0000003f002a7c82 */ /* 0x000fd20008000000 */
.L_x_94:
[----:B0-----:R-:W0:Y:S01]  /*11a0*/  SHFL.IDX PT, R0, R62, RZ, 0x1f ;  /* 0x00001fff3e007589 */ /* 0x001e2200000e0000 */
[----:B-1----:R-:W1:Y:S01]  /*11b0*/  S2UR UR7, SR_CgaCtaId ;  /* 0x00000000000779c3 */ /* 0x002e620000008800 */
[----:B------:R-:W-:Y:S01]  /*11c0*/  UMOV UR6, 0x400 ;  /* 0x0000040000067882 */ /* 0x000fe20000000000 */
[----:B0-----:R-:W-:Y:S01]  /*11d0*/  R2UR UR4, R0 ;  /* 0x00000000000472ca */ /* 0x001fe200000e0000 */
[----:B-1----:R-:W-:-:S12]  /*11e0*/  ULEA UR46, UR7, UR6, 0x18 ;  /* 0x00000006072e7291 */ /* 0x002fd8000f8ec03f */
[----:B------:R-:W-:-:S04]  /*11f0*/  ULEA.HI UR5, UR4, UR4, URZ, 0x1 ;  /* 0x0000000404057291 */ /* 0x000fc8000f8f083f */
[----:B------:R-:W-:-:S04]  /*1200*/  ULOP3.LUT UR5, UR5, 0x7fffe, URZ, 0xc0, !UPT ;  /* 0x0007fffe05057892 */ /* 0x000fc8000f8ec03f */
[----:B------:R-:W-:-:S03]  /*1210*/  UIADD3 UR5, UR4, -UR5, URZ ;  /* 0x8000000504057290 */ /* 0x000fc6000fffe03f */
[----:B------:R-:W-:Y:S01]  /*1220*/  ULDC UR4, c[0x0][0x28c] ;  /* 0x0000a30000047ab9 */ /* 0x000fe20000000800 */
[----:B------:R-:W-:Y:S01]  /*1230*/  ULEA UR5, UR5, UR46, 0xd ;  /* 0x0000002e05057291 */ /* 0x000fe2000f8e683f */
[----:B------:R-:W-:-:S03]  /*1240*/  ISETP.LT.AND P0, PT, RZ, UR4, PT ;  /* 0x00000004ff007c0c */ /* 0x000fc6000bf01270 */
[----:B------:R-:W-:-:S04]  /*1250*/  UIADD3 UR5, UR5, 0x100, URZ ;  /* 0x0000010005057890 */ /* 0x000fc8000fffe03f */
[----:B------:R-:W-:-:S04]  /*1260*/  USHF.R.U32.HI UR5, URZ, 0x4, UR5 ;  /* 0x000000043f057899 */ /* 0x000fc80008011605 */
[----:B------:R-:W-:-:S04]  /*1270*/  ULOP3.LUT UR5, UR5, 0x3fff, URZ, 0xc0, !UPT ;  /* 0x00003fff05057892 */ /* 0x000fc8000f8ec03f */
[----:B------:R-:W-:Y:S01]  /*1280*/  ULOP3.LUT UR45, UR5, 0x10000, URZ, 0xfc, !UPT ;  /* 0x00010000052d7892 */ /* 0x000fe2000f8efc3f */
[----:B---345:R-:W-:Y:S11]  /*1290*/  @P0 BRA `(.L_x_13) ;  /* 0x0000000000400947 */ /* 0x038ff60003800000 */
[----:B------:R-:W-:Y:S01]  /*12a0*/  MOV R0, 0x0 ;  /* 0x0000000000007802 */ /* 0x000fe20000000f00 */
[----:B------:R-:W-:Y:S01]  /*12b0*/  ULDC.64 UR4, c[0x4][0x68] ;  /* 0x01001a0000047ab9 */ /* 0x000fe20000000a00 */
[----:B------:R-:W-:Y:S01]  /*12c0*/  ULDC.64 UR6, c[0x4][0x8] ;  /* 0x0100020000067ab9 */ /* 0x000fe20000000a00 */
[----:B------:R-:W-:Y:S01]  /*12d0*/  IMAD.U32 R4, RZ, RZ, UR4 ;  /* 0x00000004ff047e24 */ /* 0x000fe2000f8e00ff */
[----:B------:R0:W1:Y:S01]  /*12e0*/  LDC.64 R14, c[0x4][R0] ;  /* 0x01000000000e7b82 */ /* 0x0000620000000a00 */
[----:B------:R-:W-:Y:S01]  /*12f0*/  IMAD.U32 R5, RZ, RZ, UR5 ;  /* 0x00000005ff057e24 */ /* 0x000fe2000f8e00ff */
[----:B------:R-:W-:Y:S01]  /*1300*/  ULDC.64 UR4, c[0x4][0x70] ;  /* 0x01001c0000047ab9 */ /* 0x000fe20000000a00 */
[----:B------:R-:W-:Y:S02]  /*1310*/  IMAD.U32 R10, RZ, RZ, UR6 ;  /* 0x00000006ff0a7e24 */ /* 0x000fe4000f8e00ff */
[----:B------:R-:W-:Y:S02]  /*1320*/  IMAD.U32 R6, RZ, RZ, UR4 ;  /* 0x00000004ff067e24 */ /* 0x000fe4000f8e00ff */
[----:B------:R-:W-:-:S02]  /*1330*/  IMAD.U32 R7, RZ, RZ, UR5 ;  /* 0x00000005ff077e24 */ /* 0x000fc4000f8e00ff */
[----:B------:R-:W-:Y:S02]  /*1340*/  IMAD.U32 R11, RZ, RZ, UR7 ;  /* 0x00000007ff0b7e24 */ /* 0x000fe4000f8e00ff */
[----:B------:R-:W-:Y:S02]  /*1350*/  IMAD.MOV.U32 R8, RZ, RZ, 0x1e1 ;  /* 0x000001e1ff087424 */ /* 0x000fe400078e00ff */
[----:B------:R-:W-:Y:S02]  /*1360*/  IMAD.MOV.U32 R12, RZ, RZ, 0x1 ;  /* 0x00000001ff0c7424 */ /* 0x000fe400078e00ff */
[----:B0-----:R-:W-:-:S07]  /*1370*/  IMAD.MOV.U32 R13, RZ, RZ, RZ ;  /* 0x000000ffff0d7224 */ /* 0x001fce00078e00ff */
[----:B------:R-:W-:-:S07]  /*1380*/  LEPC R20, `(.L_x_13) ;  /* 0x000000001014794e */ /* 0x000fce0000000000 */
[----:B-1---5:R-:W-:Y:S05]  /*1390*/  CALL.ABS.NOINC R14 ;  /* 0x000000000e007343 */ /* 0x022fea0003c00000 */
.L_x_13:
[----:B------:R-:W-:-:S13]  /*13a0*/  ISETP.NE.AND P0, PT, R66, 0x3, PT ;  /* 0x000000034200780c */ /* 0x000fda0003f05270 */
[----:B------:R-:W-:Y:S05]  /*13b0*/  @!P0 BRA `(.L_x_14) ;  /* 0x0000000000048947 */ /* 0x000fea0003800000 */
[----:B------:R-:W-:Y:S01]  /*13c0*/  BPT.TRAP 0x1 ;  /* 0x000000040000795c */ /* 0x000fe20000300000 */
.L_x_14:
[----:B------:R-:W-:Y:S02]  /*13d0*/  IMAD.U32 R3, RZ, RZ, UR42 ;  /* 0x0000002aff037e24 */ /* 0x000fe4000f8e00ff */
[----:B------:R-:W-:-:S03]  /*13e0*/  IMAD.U32 R0, RZ, RZ, UR40 ;  /* 0x00000028ff007e24 */ /* 0x000fc6000f8e00ff */
[----:B------:R-:W-:Y:S02]  /*13f0*/  LEA R3, R3, UR46, 0x3 ;  /* 0x0000002e03037c11 */ /* 0x000fe4000f8e18ff */
[----:B------:R-:W-:-:S04]  /*1400*/  SHF.L.U32 R0, R0, 0x1f, RZ ;  /* 0x0000001f00007819 */ /* 0x000fc800000006ff */
[----:B------:R0:W1:Y:S01]  /*1410*/  SYNCS.PHASECHK.TRANS64.TRYWAIT P1, [R3+URZ], R0 ;  /* 0x00000000030075a7 */ /* 0x000062000802017f */
[----:B------:R-:W-:Y:S05]  /*1420*/  @!P0 BRA `(.L_x_15) ;  /* 0x0000000000048947 */ /* 0x000fea0003800000 */
[----:B------:R-:W-:Y:S01]  /*1430*/  BPT.TRAP 0x1 ;  /* 0x000000040000795c */ /* 0x000fe20000300000 */
.L_x_15:
[----:B------:R-:W-:-:S05]  /*1440*/  IMAD.U32 R4, RZ, RZ, UR44 ;  /* 0x0000002cff047e24 */ /* 0x000fca000f8e00ff */
[----:B------:R-:W-:Y:S01]  /*1450*/  ISETP.GE.AND P2, PT, R4, 0x1, PT ;  /* 0x000000010400780c */ /* 0x000fe20003f46270 */
[----:B-1----:R-:W-:-:S12]  /*1460*/  @P1 BRA `(.L_x_16) ;  /* 0x0000000000081947 */ /* 0x002fd80003800000 */
[----:B------:R-:W1:Y:S02]  /*1470*/  SYNCS.PHASECHK.TRANS64.TRYWAIT P1, [R3+URZ], R0 ;  /* 0x00000000030075a7 */ /* 0x000e64000802017f */
[----:B-1----:R-:W-:Y:S05]  /*1480*/  @!P1 BRA `(.L_x_17) ;  /* 0x0000004800d09947 */ /* 0x002fea0003800000 */
.L_x_16:
[----:B------:R-:W-:Y:S05]  /*1490*/  WARPSYNC.ALL ;  /* 0x0000000000007948 */ /* 0x000fea0003800000 */
[----:B------:R-:W-:Y:S01]  /*14a0*/  UIADD3 UR4, UR46, 0x18100, URZ ;  /* 0x000181002e047890 */ /* 0x000fe2000fffe03f */
[----:B------:R-:W-:Y:S01]  /*14b0*/  WARPGROUP.ARRIVE ;  /* 0x00000000000079c5 */ /* 0x000fe20000000000 */
[----:B------:R-:W-:Y:S02]  /*14c0*/  ULEA UR5, UR42, UR45, 0xb ;  /* 0x0000002d2a057291 */ /* 0x000fe4000f8e583f */
[----:B------:R-:W-:Y:S01]  /*14d0*/  USHF.R.U32.HI UR4, URZ, 0x4, UR4 ;  /* 0x000000043f047899 */ /* 0x000fe20008011604 */
[----:B------:R-:W-:Y:S01]  /*14e0*/  UMOV UR9, 0x40000040 ;  /* 0x4000004000097882 */ /* 0x000fe20000000000 */
[----:B------:R-:W-:-:S02]  /*14f0*/  UMOV UR11, 0x40000040 ;  /* 0x40000040000b7882 */ /* 0x000fc40000000000 */
[----:B------:R-:W-:Y:S01]  /*1500*/  ULOP3.LUT UR4, UR4, 0x3fff, URZ, 0xc0, !UPT ;  /* 0x00003fff04047892 */ /* 0x000fe2000f8ec03f */
[----:B------:R-:W-:-:S03]  /*1510*/  UMOV UR8, UR5 ;  /* 0x0000000500087c82 */ /* 0x000fc60008000000 */
[----:B------:R-:W-:-:S04]  /*1520*/  ULOP3.LUT UR4, UR4, 0x10000, URZ, 0xfc, !UPT ;  /* 0x0001000004047892 */ /* 0x000fc8000f8efc3f */
[----:B------:R-:W-:-:S07]  /*1530*/  ULEA UR6, UR42, UR4, 0xa ;  /* 0x000000042a067291 */ /* 0x000fce000f8e503f */
[----:B------:R-:W-:Y:S02]  /*1540*/  UMOV UR10, UR6 ;  /* 0x00000006000a7c82 */ /* 0x000fe40008000000 */
[----:B------:R-:W-:Y:S01]  /*1550*/  HGMMA.64x64x8.F32.TF32 R24, gdesc[UR8], RZ, !UPT, gsb0 ;  /* 0x04e00000081879f0 */ /* 0x000fe2000c0028ff */
[----:B------:R-:W-:Y:S02]  /*1560*/  UIADD3 UR8, UR5, 0x2, URZ ;  /* 0x0000000205087890 */ /* 0x000fe4000fffe03f */
[----:B------:R-:W-:Y:S01]  /*1570*/  UIADD3 UR10, UR6, 0x2, URZ ;  /* 0x00000002060a7890 */ /* 0x000fe2000fffe03f */
[----:B------:R-:W-:Y:S01]  /*1580*/  UMOV UR9, 0x40000040 ;  /* 0x4000004000097882 */ /* 0x000fe20000000000 */
[----:B------:R-:W-:Y:S01]  /*1590*/  UMOV UR11, 0x40000040 ;  /* 0x40000040000b7882 */ /* 0x000fe20000000000 */
[----:B------:R-:W-:Y:S02]  /*15a0*/  WARPGROUP.DEPBAR.LE gsb0, 0x0 ;  /* 0x00008000000079c5 */ /* 0x000fe40000010000 */
[----:B------:R-:W-:-:S06]  /*15b0*/  WARPGROUP.ARRIVE ;  /* 0x00000000000079c5 */ /* 0x000fcc0000000000 */
[----:B------:R-:W-:Y:S01]  /*15c0*/  HGMMA.64x64x8.F32.TF32 R24, gdesc[UR8], R24, gsb0 ;  /* 0x04e00000081879f0 */ /* 0x000fe20008002818 */
        /* <DEDUP_REMOVED lines=41> */
[----:B------:R-:W-:Y:S03]  /*1860*/  HGMMA.64x64x8.F32.TF32 R24, gdesc[UR8], R24, gsb0 ;  /* 0x04e00000081879f0 */ /* 0x000fe60008002818 */
[----:B------:R-:W-:Y:S02]  /*1870*/  WARPGROUP.DEPBAR.LE gsb0, 0x0 ;  /* 0x00008000000079c5 */ /* 0x000fe40000010000 */
[----:B------:R-:W-:Y:S05]  /*1880*/  @!P2 BRA `(.L_x_18) ;  /* 0x00000004008ca947 */ /* 0x000fea0003800000 */
[----:B------:R-:W-:Y:S01]  /*1890*/  UIADD3 UR5, UR42, 0x1, URZ ;  /* 0x000000012a057890 */ /* 0x000fe2000fffe03f */
[----:B01----:R-:W-:-:S03]  /*18a0*/  IMAD.U32 R0, RZ, RZ, UR44 ;  /* 0x0000002cff007e24 */ /* 0x003fc6000f8e00ff */
[----:B------:R-:W-:-:S04]  /*18b0*/  UISETP.NE.AND UP0, UPT, UR5, 0x3, UPT ;  /* 0x000000030500788c */ /* 0x000fc8000bf05270 */
[----:B------:R-:W-:Y:S02]  /*18c0*/  USEL UR6, URZ, 0x1, UP0 ;  /* 0x000000013f067887 */ /* 0x000fe40008000000 */
[----:B------:R-:W-:Y:S02]  /*18d0*/  USEL UR5, UR5, URZ, UP0 ;  /* 0x0000003f05057287 */ /* 0x000fe40008000000 */
[----:B------:R-:W-:-:S06]  /*18e0*/  ULOP3.LUT UR6, UR40, UR6, URZ, 0x3c, !UPT ;  /* 0x0000000628067292 */ /* 0x000fcc000f8e3c3f */
[----:B------:R-:W-:Y:S01]  /*18f0*/  IMAD.U32 R5, RZ, RZ, UR6 ;  /* 0x00000006ff057e24 */ /* 0x000fe2000f8e00ff */
[----:B------:R-:W-:-:S06]  /*1900*/  UMOV UR6, UR42 ;  /* 0x0000002a00067c82 */ /* 0x000fcc0008000000 */
.L_x_25:
[----:B01----:R-:W-:Y:S05]  /*1910*/  @!P0 BRA `(.L_x_19) ;  /* 0x0000000000048947 */ /* 0x003fea0003800000 */
[----:B------:R-:W-:Y:S01]  /*1920*/  BPT.TRAP 0x1 ;  /* 0x000000040000795c */ /* 0x000fe20000300000 */
.L_x_19:
[----:B------:R-:W0:Y:S01]  /*1930*/  S2UR UR8, SR_CgaCtaId ;  /* 0x00000000000879c3 */ /* 0x000e220000008800 */
[----:B------:R-:W-:Y:S01]  /*1940*/  UMOV UR7, 0x400 ;  /* 0x0000040000077882 */ /* 0x000fe20000000000 */
[----:B------:R-:W-:Y:S01]  /*1950*/  SHF.L.U32 R3, R5, 0x1f, RZ ;  /* 0x0000001f05037819 */ /* 0x000fe200000006ff */
[----:B0-----:R-:W-:-:S04]  /*1960*/  ULEA UR7, UR8, UR7, 0x18 ;  /* 0x0000000708077291 */ /* 0x001fc8000f8ec03f */
[----:B------:R-:W-:-:S09]  /*1970*/  ULEA UR8, UR5, UR7, 0x3 ;  /* 0x0000000705087291 */ /* 0x000fd2000f8e183f */
[----:B------:R0:W1:Y:S01]  /*1980*/  SYNCS.PHASECHK.TRANS64.TRYWAIT P1, [UR8], R3 ;  /* 0x00000003ff0075a7 */ /* 0x0000620008020148 */
[----:B------:R-:W-:Y:S05]  /*1990*/  @!P0 BRA `(.L_x_20) ;  /* 0x0000000000048947 */ /* 0x000fea0003800000 */
[----:B------:R-:W-:Y:S01]  /*19a0*/  BPT.TRAP 0x1 ;  /* 0x000000040000795c */ /* 0x000fe20000300000 */
.L_x_20:
[----:B-1----:R-:W-:Y:S05]  /*19b0*/  @P1 BRA `(.L_x_21) ;  /* 0x0000000000081947 */ /* 0x002fea0003800000 */
[----:B------:R-:W1:Y:S02]  /*19c0*/  SYNCS.PHASECHK.TRANS64.TRYWAIT P1, [UR8], R3 ;  /* 0x00000003ff0075a7 */ /* 0x000e640008020148 */
[----:B-1----:R-:W-:Y:S05]  /*19d0*/  @!P1 BRA `(.L_x_22) ;  /* 0x0000004400909947 */ /* 0x002fea0003800000 */
.L_x_21:
[----:B------:R-:W-:Y:S01]  /*19e0*/  ULEA UR12, UR5, UR45, 0xb ;  /* 0x0000002d050c7291 */ /* 0x000fe2000f8e583f */
[----:B------:R-:W-:Y:S01]  /*19f0*/  WARPGROUP.ARRIVE ;  /* 0x00000000000079c5 */ /* 0x000fe20000000000 */
[----:B------:R-:W-:Y:S01]  /*1a00*/  ULEA UR13, UR5, UR4, 0xa ;  /* 0x00000004050d7291 */ /* 0x000fe2000f8e503f */
[----:B------:R-:W-:Y:S01]  /*1a10*/  UMOV UR9, 0x40000040 ;  /* 0x4000004000097882 */ /* 0x000fe20000000000 */
[----:B------:R-:W-:-:S03]  /*1a20*/  UMOV UR11, 0x40000040 ;  /* 0x40000040000b7882 */ /* 0x000fc60000000000 */
[----:B------:R-:W-:Y:S02]  /*1a30*/  UMOV UR8, UR12 ;  /* 0x0000000c00087c82 */ /* 0x000fe40008000000 */
[----:B------:R-:W-:Y:S02]  /*1a40*/  UMOV UR10, UR13 ;  /* 0x0000000d000a7c82 */ /* 0x000fe40008000000 */
[----:B------:R-:W-:Y:S01]  /*1a50*/  HGMMA.64x64x8.F32.TF32 R24, gdesc[UR8], R24, gsb0 ;  /* 0x04e00000081879f0 */ /* 0x000fe20008002818 */
[----:B------:R-:W-:Y:S02]  /*1a60*/  UIADD3 UR8, UR12, 0x2, URZ ;  /* 0x000000020c087890 */ /* 0x000fe4000fffe03f */
[----:B------:R-:W-:Y:S01]  /*1a70*/  UIADD3 UR10, UR13, 0x2, URZ ;  /* 0x000000020d0a7890 */ /* 0x000fe2000fffe03f */
[----:B------:R-:W-:Y:S01]  /*1a80*/  UMOV UR9, 0x40000040 ;  /* 0x4000004000097882 */ /* 0x000fe20000000000 */
[----:B------:R-:W-:Y:S01]  /*1a90*/  UMOV UR11, 0x40000040 ;  /* 0x40000040000b7882 */ /* 0x000fe20000000000 */
[----:B------:R-:W-:-:S02]  /*1aa0*/  WARPGROUP.DEPBAR.LE gsb0, 0x0 ;  /* 0x00008000000079c5 */ /* 0x000fc40000010000 */
        /* <DEDUP_REMOVED lines=46> */
[----:B------:R-:W-:Y:S01]  /*1d90*/  BPT.TRAP 0x1 ;  /* 0x000000040000795c */ /* 0x000fe20000300000 */
.L_x_23:
[----:B------:R-:W-:Y:S01]  /*1da0*/  ULEA UR7, UR6, UR7, 0x3 ;  /* 0x0000000706077291 */ /* 0x000fe2000f8e183f */
[----:B------:R-:W-:-:S03]  /*1db0*/  ISETP.GT.U32.AND P1, PT, R18, 0x1, PT ;  /* 0x000000011200780c */ /* 0x000fc60003f24070 */
[----:B------:R-:W-:-:S04]  /*1dc0*/  UIADD3 UR7, UR7, 0x18, URZ ;  /* 0x0000001807077890 */ /* 0x000fc8000fffe03f */
[----:B------:R-:W-:-:S09]  /*1dd0*/  UPRMT UR7, URZ, 0x654, UR7 ;  /* 0x000006543f077896 */ /* 0x000fd20008000007 */
[----:B------:R-:W-:Y:S01]  /*1de0*/  SYNCS.ARRIVE.TRANS64.RED.A1T0 RZ, [UR7], RZ ;  /* 0x000000ffffff79a7 */ /* 0x000fe20008100407 */
[----:B------:R-:W-:Y:S05]  /*1df0*/  @P1 BRA `(.L_x_24) ;  /* 0x0000000000041947 */ /* 0x000fea0003800000 */
[----:B------:R-:W-:Y:S01]  /*1e00*/  BPT.TRAP 0x1 ;  /* 0x000000040000795c */ /* 0x000fe20000300000 */
.L_x_24:
[----:B------:R-:W-:Y:S01]  /*1e10*/  UIADD3 UR5, UR5, 0x1, URZ ;  /* 0x0000000105057890 */ /* 0x000fe2000fffe03f */
[C---:B------:R-:W-:Y:S01]  /*1e20*/  ISETP.GT.AND P1, PT, R0.reuse, 0x1, PT ;  /* 0x000000010000780c */ /* 0x040fe20003f24270 */
[----:B------:R-:W-:Y:S01]  /*1e30*/  UIADD3 UR6, UR6, 0x1, URZ ;  /* 0x0000000106067890 */ /* 0x000fe2000fffe03f */
[----:B------:R-:W-:Y:S01]  /*1e40*/  VIADD R0, R0, 0xffffffff ;  /* 0xffffffff00007836 */ /* 0x000fe20000000000 */
[----:B------:R-:W-:Y:S02]  /*1e50*/  UISETP.NE.AND UP0, UPT, UR5, 0x3, UPT ;  /* 0x000000030500788c */ /* 0x000fe4000bf05270 */
[----:B------:R-:W-:Y:S02]  /*1e60*/  UISETP.NE.AND UP1, UPT, UR6, 0x3, UPT ;  /* 0x000000030600788c */ /* 0x000fe4000bf25270 */
[----:B------:R-:W-:Y:S02]  /*1e70*/  USEL UR7, URZ, 0x1, UP0 ;  /* 0x000000013f077887 */ /* 0x000fe40008000000 */
[----:B------:R-:W-:-:S02]  /*1e80*/  USEL UR5, UR5, URZ, UP0 ;  /* 0x0000003f05057287 */ /* 0x000fc40008000000 */
[----:B------:R-:W-:Y:S02]  /*1e90*/  USEL UR6, UR6, URZ, UP1 ;  /* 0x0000003f06067287 */ /* 0x000fe40008800000 */
[----:B------:R-:W-:Y:S01]  /*1ea0*/  LOP3.LUT R5, R5, UR7, RZ, 0x3c, !PT ;  /* 0x0000000705057c12 */ /* 0x000fe2000f8e3cff */
[----:B------:R-:W-:Y:S09]  /*1eb0*/  @P1 BRA `(.L_x_25) ;  /* 0xfffffff800941947 */ /* 0x000ff2000383ffff */
.L_x_18:
[----:B01----:R-:W0:Y:S02]  /*1ec0*/  LDC R0, c[0x0][0x28c] ;  /* 0x0000a300ff007b82 */ /* 0x003e240000000800 */
[----:B0-----:R-:W-:-:S13]  /*1ed0*/  ISETP.GE.AND P1, PT, R0, 0x1, PT ;  /* 0x000000010000780c */ /* 0x001fda0003f26270 */
[----:B------:R-:W-:Y:S05]  /*1ee0*/  @!P1 BRA `(.L_x_26) ;  /* 0x0000000000409947 */ /* 0x000fea0003800000 */
[----:B------:R-:W-:Y:S05]  /*1ef0*/  @!P0 BRA `(.L_x_27) ;  /* 0x0000000000048947 */ /* 0x000fea0003800000 */
[----:B------:R-:W-:Y:S01]  /*1f00*/  BPT.TRAP 0x1 ;  /* 0x000000040000795c */ /* 0x000fe20000300000 */
.L_x_27:
[----:B------:R-:W0:Y:S01]  /*1f10*/  S2UR UR7, SR_CgaCtaId ;  /* 0x00000000000779c3 */ /* 0x000e220000008800 */
[----:B------:R-:W-:Y:S01]  /*1f20*/  UIADD3 UR6, UR44, UR42, URZ ;  /* 0x0000002a2c067290 */ /* 0x000fe2000fffe03f */
[----:B------:R-:W-:-:S03]  /*1f30*/  ISETP.GT.U32.AND P0, PT, R18, 0x1, PT ;  /* 0x000000011200780c */ /* 0x000fc60003f04070 */
[----:B------:R-:W-:-:S04]  /*1f40*/  UIMAD.WIDE.U32 UR4, UR6, -0x55555555, URZ ;  /* 0xaaaaaaab060478a5 */ /* 0x000fc8000f8e003f */
[----:B------:R-:W-:-:S03]  /*1f50*/  USHF.R.U32.HI UR4, URZ, 0x1, UR5 ;  /* 0x000000013f047899 */ /* 0x000fc60008011605 */
[----:B------:R-:W-:Y:S01]  /*1f60*/  UMOV UR5, 0x400 ;  /* 0x0000040000057882 */ /* 0x000fe20000000000 */
[----:B------:R-:W-:Y:S02]  /*1f70*/  UIMAD UR6, UR4, -0x3, UR6 ;  /* 0xfffffffd040678a4 */ /* 0x000fe4000f8e0206 */
[----:B0-----:R-:W-:-:S04]  /*1f80*/  ULEA UR5, UR7, UR5, 0x18 ;  /* 0x0000000507057291 */ /* 0x001fc8000f8ec03f */
[----:B------:R-:W-:-:S04]  /*1f90*/  ULEA UR6, UR6, UR5, 0x3 ;  /* 0x0000000506067291 */ /* 0x000fc8000f8e183f */
[----:B------:R-:W-:-:S04]  /*1fa0*/  UIADD3 UR6, UR6, 0x18, URZ ;  /* 0x0000001806067890 */ /* 0x000fc8000fffe03f */
[----:B------:R-:W-:-:S09]  /*1fb0*/  UPRMT UR6, URZ, 0x654, UR6 ;  /* 0x000006543f067896 */ /* 0x000fd20008000006 */
[----:B------:R-:W-:Y:S01]  /*1fc0*/  SYNCS.ARRIVE.TRANS64.RED.A1T0 RZ, [UR6], RZ ;  /* 0x000000ffffff79a7 */ /* 0x000fe20008100406 */
[----:B------:R-:W-:Y:S05]  /*1fd0*/  @P0 BRA `(.L_x_26) ;  /* 0x0000000000040947 */ /* 0x000fea0003800000 */
[----:B------:R-:W-:Y:S01]  /*1fe0*/  BPT.TRAP 0x1 ;  /* 0x000000040000795c */ /* 0x000fe20000300000 */
.L_x_26:
[----:B------:R-:W-:Y:S01]  /*1ff0*/  IMAD.SHL.U32 R6, R68, 0x40, RZ ;  /* 0x0000004044067824 */ /* 0x000fe200078e00ff */
[----:B------:R-:W-:Y:S01]  /*2000*/  UIADD3 UR42, UR43, UR42, URZ ;  /* 0x0000002a2b2a7290 */ /* 0x000fe2000fffe03f */
[----:B------:R-:W-:Y:S01]  /*2010*/  SHF.R.S32.HI R9, RZ, 0x1f, R67 ;  /* 0x0000001fff097819 */ /* 0x000fe20000011443 */
[----:B------:R-:W-:Y:S01]  /*2020*/  UISETP.GE.U32.AND UP1, UPT, UR43, 0x3, UPT ;  /* 0x000000032b00788c */ /* 0x000fe2000bf26070 */
[----:B------:R-:W-:Y:S01]  /*2030*/  IMAD.SHL.U32 R8, R69, 0x80, RZ ;  /* 0x0000008045087824 */ /* 0x000fe200078e00ff */
[----:B------:R-:W-:Y:S01]  /*2040*/  ULDC UR7, c[0x0][0x288] ;  /* 0x0000a20000077ab9 */ /* 0x000fe20000000800 */
[C---:B------:R-:W-:Y:S01]  /*2050*/  LOP3.LUT R10, R6.reuse, 0x6, R61, 0xf8, !PT ;  /* 0x00000006060a7812 */ /* 0x040fe200078ef83d */
[----:B------:R-:W-:Y:S01]  /*2060*/  UISETP.GT.U32.AND UP0, UPT, UR42, 0x2, UPT ;  /* 0x000000022a00788c */ /* 0x000fe2000bf04070 */
[----:B------:R-:W-:Y:S01]  /*2070*/  ISETP.GE.AND P0, PT, R6, UR7, PT ;  /* 0x0000000706007c0c */ /* 0x000fe2000bf06270 */
[----:B------:R-:W-:Y:S01]  /*2080*/  ULDC.64 UR4, c[0x0][0x5d0] ;  /* 0x0001740000047ab9 */ /* 0x000fe20000000a00 */
[--C-:B------:R-:W-:Y:S01]  /*2090*/  SHF.R.S32.HI R11, RZ, 0x1f, R10.reuse ;  /* 0x0000001fff0b7819 */ /* 0x100fe2000001140a */
[----:B------:R-:W-:Y:S01]  /*20a0*/  ULDC UR10, c[0x0][0x284] ;  /* 0x0000a100000a7ab9 */ /* 0x000fe20000000800 */
[----:B------:R-:W-:Y:S01]  /*20b0*/  IMAD R0, R9, UR4, RZ ;  /* 0x0000000409007c24 */ /* 0x000fe2000f8e02ff */
[----:B------:R-:W-:Y:S01]  /*20c0*/  UISETP.LT.U32.AND UP0, UPT, UR43, 0x3, UP0 ;  /* 0x000000032b00788c */ /* 0x000fe20008701070 */
[----:B------:R-:W-:Y:S01]  /*20d0*/  ISETP.GE.OR P0, PT, R8, UR10, P0 ;  /* 0x0000000a08007c0c */ /* 0x000fe20008706670 */
[----:B------:R-:W-:Y:S01]  /*20e0*/  IMAD.WIDE.U32 R4, R67, UR4, R10 ;  /* 0x0000000443047c25 */ /* 0x000fe2000f8e000a */
[----:B------:R-:W-:Y:S01]  /*20f0*/  ULDC.64 UR8, c[0x0][0x5c8] ;  /* 0x0001720000087ab9 */ /* 0x000fe20000000a00 */
[----:B------:R-:W-:-:S02]  /*2100*/  USEL UR6, URZ, 0x1, !UP0 ;  /* 0x000000013f067887 */ /* 0x000fc4000c000000 */
[----:B------:R-:W-:Y:S01]  /*2110*/  IMAD R3, R67, UR5, R0 ;  /* 0x0000000543037c24 */ /* 0x000fe2000f8e0200 */
[----:B------:R-:W-:Y:S01]  /*2120*/  @UP1 UIMAD.WIDE.U32 UR4, UR42, -0x55555555, URZ ;  /* 0xaaaaaaab2a0418a5 */ /* 0x000fe2000f8e003f */
[----:B------:R-:W-:Y:S01]  /*2130*/  IMAD.WIDE R68, R69, 0x80, R22 ;  /* 0x0000008045447825 */ /* 0x000fe200078e0216 */
[----:B------:R-:W-:Y:S02]  /*2140*/  ULOP3.LUT UR40, UR40, UR6, URZ, 0x3c, !UPT ;  /* 0x0000000628287292 */ /* 0x000fe4000f8e3c3f */
[----:B------:R-:W-:Y:S01]  /*2150*/  @UP1 USHF.R.U32.HI UR4, URZ, 0x1, UR5 ;  /* 0x000000013f041899 */ /* 0x000fe20008011605 */
[----:B------:R-:W-:Y:S02]  /*2160*/  IMAD.IADD R5, R5, 0x1, R3 ;  /* 0x0000000105057824 */ /* 0x000fe400078e0203 */
[----:B------:R-:W-:Y:S01]  /*2170*/  IMAD R3, R69, UR8, RZ ;  /* 0x0000000845037c24 */ /* 0x000fe2000f8e02ff */
[----:B------:R-:W-:Y:S01]  /*2180*/  @UP1 ULOP3.LUT UR40, UR40, 0x1, UR4, 0x78, !UPT ;  /* 0x0000000128281892 */ /* 0x000fe2000f8e7804 */
[----:B------:R-:W-:-:S04]  /*2190*/  IMAD.WIDE.U32 R70, R68, UR8, R4 ;  /* 0x0000000844467c25 */ /* 0x000fc8000f8e0004 */
[----:B------:R-:W-:Y:S02]  /*21a0*/  IMAD R7, R68, UR9, R3 ;  /* 0x0000000944077c24 */ /* 0x000fe4000f8e0203 */
[----:B------:R-:W-:Y:S01]  /*21b0*/  IMAD.MOV.U32 R0, RZ, RZ, -0x1 ;  /* 0xffffffffff007424 */ /* 0x000fe200078e00ff */
[----:B------:R-:W-:Y:S06]  /*21c0*/  @P0 BRA `(.L_x_28) ;  /* 0x0000002000780947 */ /* 0x000fec0003800000 */
[----:B-----5:R-:W-:Y:S01]  /*21d0*/  FSETP.NEU.AND P1, PT, R56, RZ, PT ;  /* 0x000000ff3800720b */ /* 0x020fe20003f2d000 */
[----:B------:R-:W-:Y:S01]  /*21e0*/  IMAD.IADD R6, R60, 0x1, -R6 ;  /* 0x000000013c067824 */ /* 0x000fe200078e0a06 */
[----:B------:R-:W-:Y:S01]  /*21f0*/  BSSY B0, `(.L_x_28) ;  /* 0x000021b000007945 */ /* 0x000fe20003800000 */
[----:B------:R-:W-:Y:S02]  /*2200*/  IMAD.IADD R3, R65, 0x1, -R8 ;  /* 0x0000000141037824 */ /* 0x000fe400078e0a08 */
[----:B------:R-:W-:Y:S01]  /*2210*/  IMAD.IADD R81, R71, 0x1, R7 ;  /* 0x0000000147517824 */ /* 0x000fe200078e0207 */
[----:B------:R-:W-:-:S04]  /*2220*/  ISETP.GT.AND P0, PT, R6, RZ, PT ;  /* 0x000000ff0600720c */ /* 0x000fc80003f04270 */
[----:B------:R-:W-:-:S03]  /*2230*/  ISETP.GT.AND P2, PT, R3, RZ, P0 ;  /* 0x000000ff0300720c */ /* 0x000fc60000744270 */
[----:B------:R-:W-:Y:S10]  /*2240*/  @!P1 BRA `(.L_x_29) ;  /* 0x0000001400dc9947 */ /* 0x000ff40003800000 */
[----:B------:R-:W0:Y:S01]  /*2250*/  LDC.64 R74, c[0x0][0x5b8] ;  /* 0x00016e00ff4a7b82 */ /* 0x000e220000000a00 */
[----:B------:R-:W-:-:S07]  /*2260*/  ULDC.64 UR4, c[0x0][0x5c0] ;  /* 0x0001700000047ab9 */ /* 0x000fce0000000a00 */
[----:B------:R-:W1:Y:S08]  /*2270*/  LDC.64 R76, c[0x0][0x5b0] ;  /* 0x00016c00ff4c7b82 */ /* 0x000e700000000a00 */
[----:B------:R-:W2:Y:S01]  /*2280*/  LDC.64 R78, c[0x0][0x5a8] ;  /* 0x00016a00ff4e7b82 */ /* 0x000ea20000000a00 */
[-C--:B0-----:R-:W-:Y:S02]  /*2290*/  IMAD R4, R9, R74.reuse, RZ ;  /* 0x0000004a09047224 */ /* 0x081fe400078e02ff */
[----:B------:R-:W-:-:S04]  /*22a0*/  IMAD.WIDE.U32 R72, R67, R74, R10 ;  /* 0x0000004a43487225 */ /* 0x000fc800078e000a */
[----:B------:R-:W-:Y:S02]  /*22b0*/  IMAD R71, R67, R75, R4 ;  /* 0x0000004b43477224 */ /* 0x000fe400078e0204 */
[-C--:B-1----:R-:W-:Y:S02]  /*22c0*/  IMAD R4, R69, R76.reuse, RZ ;  /* 0x0000004c45047224 */ /* 0x082fe400078e02ff */
[----:B------:R-:W-:Y:S02]  /*22d0*/  IMAD.IADD R13, R73, 0x1, R71 ;  /* 0x00000001490d7824 */ /* 0x000fe400078e0247 */
[----:B------:R-:W-:Y:S02]  /*22e0*/  IMAD.MOV.U32 R12, RZ, RZ, R72 ;  /* 0x000000ffff0c7224 */ /* 0x000fe400078e0048 */
[C---:B------:R-:W-:Y:S02]  /*22f0*/  IMAD R69, R68.reuse, R77, R4 ;  /* 0x0000004d44457224 */ /* 0x040fe400078e0204 */
[----:B------:R-:W-:-:S04]  /*2300*/  IMAD.WIDE.U32 R4, R68, R76, R12 ;  /* 0x0000004c44047225 */ /* 0x000fc800078e000c */
[----:B------:R-:W-:Y:S01]  /*2310*/  IMAD.IADD R5, R5, 0x1, R69 ;  /* 0x0000000105057824 */ /* 0x000fe200078e0245 */
[----:B--2---:R-:W-:-:S04]  /*2320*/  LEA R14, P1, R4, R78, 0x2 ;  /* 0x0000004e040e7211 */ /* 0x004fc800078210ff */
[----:B------:R-:W-:-:S05]  /*2330*/  LEA.HI.X R15, R4, R79, R5, 0x2, P1 ;  /* 0x0000004f040f7211 */ /* 0x000fca00008f1405 */
[----:B------:R0:W2:Y:S01]  /*2340*/  @P2 LDG.E.LTC128B R7, desc[UR36][R14.64] ;  /* 0x000000240e072981 */ /* 0x0000a2000c1e1920 */
[----:B------:R-:W-:Y:S01]  /*2350*/  LEA R8, P3, R70, UR4, 0x2 ;  /* 0x0000000446087c11 */ /* 0x000fe2000f8610ff */
[----:B------:R-:W-:Y:S01]  /*2360*/  IMAD.WIDE.U32 R4, R68, R76, R10 ;  /* 0x0000004c44047225 */ /* 0x000fe200078e000a */
[----:B------:R-:W-:Y:S01]  /*2370*/  ISETP.GT.AND P1, PT, R6, 0x1, PT ;  /* 0x000000010600780c */ /* 0x000fe20003f24270 */
[----:B------:R-:W-:Y:S02]  /*2380*/  BSSY B1, `(.L_x_30) ;  /* 0x0000012000017945 */ /* 0x000fe40003800000 */
[----:B------:R-:W-:Y:S02]  /*2390*/  IMAD.IADD R5, R69, 0x1, R5 ;  /* 0x0000000145057824 */ /* 0x000fe400078e0205 */
[----:B------:R-:W-:Y:S01]  /*23a0*/  IMAD.WIDE.U32 R20, R67, R74, R4 ;  /* 0x0000004a43147225 */ /* 0x000fe200078e0004 */
[----:B0-----:R-:W-:-:S03]  /*23b0*/  SHF.L.U64.HI R15, R76, 0x3, R77 ;  /* 0x000000034c0f7819 */ /* 0x001fc6000001024d */
[----:B------:R-:W-:Y:S01]  /*23c0*/  IMAD.IADD R5, R71, 0x1, R21 ;  /* 0x0000000147057824 */ /* 0x000fe200078e0215 */
[----:B------:R-:W-:Y:S01]  /*23d0*/  LEA R4, P4, R20, R78, 0x2 ;  /* 0x0000004e14047211 */ /* 0x000fe200078810ff */
[----:B------:R-:W-:-:S03]  /*23e0*/  IMAD.SHL.U32 R14, R76, 0x8, RZ ;  /* 0x000000084c0e7824 */ /* 0x000fc600078e00ff */
[----:B------:R-:W-:Y:S01]  /*23f0*/  LEA.HI.X R5, R20, R79, R5, 0x2, P4 ;  /* 0x0000004f14057211 */ /* 0x000fe200020f1405 */
[----:B------:R-:W-:Y:S01]  /*2400*/  IMAD.WIDE.U32 R20, R68, R76, R14 ;  /* 0x0000004c44147225 */ /* 0x000fe200078e000e */
[----:B--2---:R-:W-:-:S05]  /*2410*/  LOP3.LUT R9, R7, 0xffffe000, RZ, 0xc0, !PT ;  /* 0xffffe00007097812 */ /* 0x004fca00078ec0ff */
[----:B------:R-:W-:-:S04]  /*2420*/  FMUL R9, R9, R56 ;  /* 0x0000003809097220 */ /* 0x000fc80000400000 */
[----:B------:R-:W-:Y:S01]  /*2430*/  FFMA R75, R24, R19, R9 ;  /* 0x00000013184b7223 */ /* 0x000fe20000000009 */
[----:B------:R-:W-:Y:S02]  /*2440*/  LEA.HI.X R9, R70, UR5, R81, 0x2, P3 ;  /* 0x0000000546097c11 */ /* 0x000fe400098f1451 */
[----:B------:R-:W-:Y:S02]  /*2450*/  ISETP.GT.AND P3, PT, R3, RZ, P1 ;  /* 0x000000ff0300720c */ /* 0x000fe40000f64270 */
[----:B------:R-:W-:-:S05]  /*2460*/  F2FP.TF32.F32.PACK_B R75, R75 ;  /* 0x0000004bff4b723e */ /* 0x000fca00024050ff */
[----:B------:R0:W-:Y:S06]  /*2470*/  @P2 STG.E desc[UR36][R8.64], R75 ;  /* 0x0000004b08002986 */ /* 0x0001ec000c101924 */
[----:B------:R-:W-:Y:S05]  /*2480*/  @!P3 BRA `(.L_x_31) ;  /* 0x000000000004b947 */ /* 0x000fea0003800000 */
[----:B------:R1:W5:Y:S02]  /*2490*/  LDG.E.LTC128B R7, desc[UR36][R4.64+0x4] ;  /* 0x0000042404077981 */ /* 0x000364000c1e1920 */
.L_x_31:
[----:B------:R-:W-:Y:S05]  /*24a0*/  BSYNC B1 ;  /* 0x0000000000017941 */ /* 0x000fea0003800000 */
.L_x_30:
[----:B-----5:R-:W-:Y:S01]  /*24b0*/  LOP3.LUT R15, R7, 0xffffe000, RZ, 0xc0, !PT ;  /* 0xffffe000070f7812 */ /* 0x020fe200078ec0ff */
[----:B------:R-:W-:Y:S01]  /*24c0*/  IMAD.IADD R69, R69, 0x1, R21 ;  /* 0x0000000145457824 */ /* 0x000fe200078e0215 */
[----:B------:R-:W-:Y:S01]  /*24d0*/  IADD3 R72, P2, R72, R20, RZ ;  /* 0x0000001448487210 */ /* 0x000fe20007f5e0ff */
[----:B------:R-:W-:Y:S01]  /*24e0*/  IMAD.MOV.U32 R24, RZ, RZ, R7 ;  /* 0x000000ffff187224 */ /* 0x000fe200078e0007 */
[----:B------:R-:W-:Y:S01]  /*24f0*/  ISETP.GT.AND P0, PT, R3, 0x8, P0 ;  /* 0x000000080300780c */ /* 0x000fe20000704270 */
[----:B------:R-:W-:Y:S02]  /*2500*/  FMUL R12, R15, R56 ;  /* 0x000000380f0c7220 */ /* 0x000fe40000400000 */
[----:B------:R-:W-:Y:S01]  /*2510*/  IMAD.X R13, R69, 0x1, R13, P2 ;  /* 0x00000001450d7824 */ /* 0x000fe200010e060d */
[----:B------:R-:W-:Y:S01]  /*2520*/  LEA R14, P2, R72, R78, 0x2 ;  /* 0x0000004e480e7211 */ /* 0x000fe200078410ff */
[----:B------:R-:W-:-:S03]  /*2530*/  FFMA R25, R25, R19, R12 ;  /* 0x0000001319197223 */ /* 0x000fc6000000000c */
[----:B------:R-:W-:Y:S02]  /*2540*/  LEA.HI.X R15, R72, R79, R13, 0x2, P2 ;  /* 0x0000004f480f7211 */ /* 0x000fe400010f140d */
[----:B------:R-:W-:-:S05]  /*2550*/  F2FP.TF32.F32.PACK_B R25, R25 ;  /* 0x00000019ff19723e */ /* 0x000fca00024050ff */
[----:B------:R2:W-:Y:S04]  /*2560*/  @P3 STG.E desc[UR36][R8.64+0x4], R25 ;  /* 0x0000041908003986 */ /* 0x0005e8000c101924 */
[----:B------:R-:W3:Y:S01]  /*2570*/  @P0 LDG.E.LTC128B R24, desc[UR36][R14.64] ;  /* 0x000000240e180981 */ /* 0x000ee2000c1e1920 */
[----:B------:R-:W-:Y:S01]  /*2580*/  IADD3 R20, P2, R10, R20, RZ ;  /* 0x000000140a147210 */ /* 0x000fe20007f5e0ff */
[----:B------:R-:W-:Y:S01]  /*2590*/  BSSY B1, `(.L_x_32) ;  /* 0x0000011000017945 */ /* 0x000fe20003800000 */
[----:B------:R-:W-:-:S03]  /*25a0*/  ISETP.GT.AND P1, PT, R3, 0x8, P1 ;  /* 0x000000080300780c */ /* 0x000fc60000f24270 */
[----:B------:R-:W-:Y:S01]  /*25b0*/  IMAD.X R21, R11, 0x1, R69, P2 ;  /* 0x000000010b157824 */ /* 0x000fe200010e0645 */
[C---:B------:R-:W-:Y:S02]  /*25c0*/  SHF.L.U64.HI R11, R57.reuse, 0x2, R58 ;  /* 0x00000002390b7819 */ /* 0x040fe4000001023a */
[----:B------:R-:W-:Y:S01]  /*25d0*/  LEA R12, P2, R57, R8, 0x2 ;  /* 0x00000008390c7211 */ /* 0x000fe200078410ff */
[----:B------:R-:W-:-:S04]  /*25e0*/  IMAD.WIDE.U32 R20, R67, R74, R20 ;  /* 0x0000004a43147225 */ /* 0x000fc800078e0014 */
[----:B------:R-:W-:Y:S01]  /*25f0*/  IMAD.X R13, R11, 0x1, R9, P2 ;  /* 0x000000010b0d7824 */ /* 0x000fe200010e0609 */
[----:B------:R-:W-:Y:S02]  /*2600*/  LEA R10, P3, R20, R78, 0x2 ;  /* 0x0000004e140a7211 */ /* 0x000fe400078610ff */
[----:B---3--:R-:W-:-:S05]  /*2610*/  LOP3.LUT R7, R24, 0xffffe000, RZ, 0xc0, !PT ;  /* 0xffffe00018077812 */ /* 0x008fca00078ec0ff */
[----:B------:R-:W-:-:S04]  /*2620*/  FMUL R7, R7, R56 ;  /* 0x0000003807077220 */ /* 0x000fc80000400000 */
[----:B------:R-:W-:Y:S01]  /*2630*/  FFMA R67, R26, R19, R7 ;  /* 0x000000131a437223 */ /* 0x000fe20000000007 */
[----:B------:R-:W-:-:S04]  /*2640*/  IMAD.IADD R7, R71, 0x1, R21 ;  /* 0x0000000147077824 */ /* 0x000fc800078e0215 */
[----:B------:R-:W-:Y:S02]  /*2650*/  F2FP.TF32.F32.PACK_B R67, R67 ;  /* 0x00000043ff43723e */ /* 0x000fe400024050ff */
[----:B------:R-:W-:-:S03]  /*2660*/  LEA.HI.X R11, R20, R79, R7, 0x2, P3 ;  /* 0x0000004f140b7211 */ /* 0x000fc600018f1407 */
[----:B------:R2:W-:Y:S01]  /*2670*/  @P0 STG.E desc[UR36][R12.64], R67 ;  /* 0x000000430c000986 */ /* 0x0005e2000c101924 */
[----:B------:R-:W-:Y:S05]  /*2680*/  @!P1 BRA `(.L_x_33) ;  /* 0x0000000000049947 */ /* 0x000fea0003800000 */
[----:B------:R3:W5:Y:S02]  /*2690*/  LDG.E.LTC128B R24, desc[UR36][R10.64+0x4] ;  /* 0x000004240a187981 */ /* 0x000764000c1e1920 */
.L_x_33:
[----:B------:R-:W-:Y:S05]  /*26a0*/  BSYNC B1 ;  /* 0x0000000000017941 */ /* 0x000fea0003800000 */
.L_x_32:
[----:B-----5:R-:W-:Y:S01]  /*26b0*/  LOP3.LUT R7, R24, 0xffffe000, RZ, 0xc0, !PT ;  /* 0xffffe00018077812 */ /* 0x020fe200078ec0ff */
[----:B------:R-:W-:Y:S01]  /*26c0*/  BSSY B1, `(.L_x_34) ;  /* 0x0000009000017945 */ /* 0x000fe20003800000 */
[----:B------:R-:W-:-:S03]  /*26d0*/  ISETP.GT.AND P0, PT, R6, 0x8, PT ;  /* 0x000000080600780c */ /* 0x000fc60003f04270 */
[----:B------:R-:W-:Y:S01]  /*26e0*/  FMUL R14, R7, R56 ;  /* 0x00000038070e7220 */ /* 0x000fe20000400000 */
[----:B------:R-:W-:-:S03]  /*26f0*/  ISETP.GT.AND P2, PT, R3, RZ, P0 ;  /* 0x000000ff0300720c */ /* 0x000fc60000744270 */
[----:B------:R-:W-:-:S05]  /*2700*/  FFMA R27, R27, R19, R14 ;  /* 0x000000131b1b7223 */ /* 0x000fca000000000e */
[----:B------:R-:W-:-:S05]  /*2710*/  F2FP.TF32.F32.PACK_B R27, R27 ;  /* 0x0000001bff1b723e */ /* 0x000fca00024050ff */
[----:B------:R4:W-:Y:S01]  /*2720*/  @P1 STG.E desc[UR36][R12.64+0x4], R27 ;  /* 0x0000041b0c001986 */ /* 0x0009e2000c101924 */
[----:B------:R-:W-:Y:S05]  /*2730*/  @!P2 BRA `(.L_x_35) ;  /* 0x000000000004a947 */ /* 0x000fea0003800000 */
[----:B------:R0:W5:Y:S02]  /*2740*/  LDG.E.LTC128B R24, desc[UR36][R4.64+0x20] ;  /* 0x0000202404187981 */ /* 0x000164000c1e1920 */
.L_x_35:
[----:B------:R-:W-:Y:S05]  /*2750*/  BSYNC B1 ;  /* 0x0000000000017941 */ /* 0x000fea0003800000 */
.L_x_34:
        /* <DEDUP_REMOVED lines=10> */
.L_x_37:
[----:B------:R-:W-:Y:S05]  /*2800*/  BSYNC B1 ;  /* 0x0000000000017941 */ /* 0x000fea0003800000 */
.L_x_36:
[----:B0----5:R-:W-:Y:S01]  /*2810*/  LOP3.LUT R7, R24, 0xffffe000, RZ, 0xc0, !PT ;  /* 0xffffe00018077812 */ /* 0x021fe200078ec0ff */
[----:B------:R-:W-:Y:S01]  /*2820*/  BSSY B1, `(.L_x_38) ;  /* 0x0000008000017945 */ /* 0x000fe20003800000 */
[----:B------:R-:W-:-:S03]  /*2830*/  ISETP.GT.AND P0, PT, R3, 0x8, P0 ;  /* 0x000000080300780c */ /* 0x000fc60000704270 */
[----:B------:R-:W-:-:S04]  /*2840*/  FMUL R14, R7, R56 ;  /* 0x00000038070e7220 */ /* 0x000fc80000400000 */
[----:B------:R-:W-:-:S05]  /*2850*/  FFMA R29, R29, R19, R14 ;  /* 0x000000131d1d7223 */ /* 0x000fca000000000e */
[----:B------:R-:W-:-:S05]  /*2860*/  F2FP.TF32.F32.PACK_B R29, R29 ;  /* 0x0000001dff1d723e */ /* 0x000fca00024050ff */
[----:B------:R0:W-:Y:S01]  /*2870*/  @P3 STG.E desc[UR36][R8.64+0x24], R29 ;  /* 0x0000241d08003986 */ /* 0x0001e2000c101924 */
[----:B------:R-:W-:Y:S05]  /*2880*/  @!P0 BRA `(.L_x_39) ;  /* 0x0000000000048947 */ /* 0x000fea0003800000 */
[----:B------:R0:W5:Y:S02]  /*2890*/  LDG.E.LTC128B R24, desc[UR36][R10.64+0x20] ;  /* 0x000020240a187981 */ /* 0x000164000c1e1920 */
.L_x_39:
[----:B------:R-:W-:Y:S05]  /*28a0*/  BSYNC B1 ;  /* 0x0000000000017941 */ /* 0x000fea0003800000 */
.L_x_38:
[----:B-----5:R-:W-:Y:S01]  /*28b0*/  LOP3.LUT R7, R24, 0xffffe000, RZ, 0xc0, !PT ;  /* 0xffffe00018077812 */ /* 0x020fe200078ec0ff */
        /* <DEDUP_REMOVED lines=8> */
.L_x_41:
[----:B------:R-:W-:Y:S05]  /*2940*/  BSYNC B1 ;  /* 0x0000000000017941 */ /* 0x000fea0003800000 */
.L_x_40:
[----:B0----5:R-:W-:Y:S01]  /*2950*/  LOP3.LUT R7, R24, 0xffffe000, RZ, 0xc0, !PT ;  /* 0xffffe00018077812 */ /* 0x021fe200078ec0ff */
        /* <DEDUP_REMOVED lines=9> */
.L_x_43:
[----:B------:R-:W-:Y:S05]  /*29f0*/  BSYNC B1 ;  /* 0x0000000000017941 */ /* 0x000fea0003800000 */
.L_x_42:
        /* <DEDUP_REMOVED lines=10> */
.L_x_45:
[----:B------:R-:W-:Y:S05]  /*2aa0*/  BSYNC B1 ;  /* 0x0000000000017941 */ /* 0x000fea0003800000 */
.L_x_44:
        /* <DEDUP_REMOVED lines=9> */
.L_x_47:
[----:B------:R-:W-:Y:S05]  /*2b40*/  BSYNC B1 ;  /* 0x0000000000017941 */ /* 0x000fea0003800000 */
.L_x_46:
        /* <DEDUP_REMOVED lines=9> */
.L_x_49:
[----:B------:R-:W-:Y:S05]  /*2be0*/  BSYNC B1 ;  /* 0x0000000000017941 */ /* 0x000fea0003800000 */
.L_x_48:
        /* <DEDUP_REMOVED lines=10> */
.L_x_51:
[----:B------:R-:W-:Y:S05]  /*2c90*/  BSYNC B1 ;  /* 0x0000000000017941 */ /* 0x000fea0003800000 */
.L_x_50:
        /* <DEDUP_REMOVED lines=10> */
.L_x_53:
[----:B------:R-:W-:Y:S05]  /*2d40*/  BSYNC B1 ;  /* 0x0000000000017941 */ /* 0x000fea0003800000 */
.L_x_52:
        /* <DEDUP_REMOVED lines=9> */
.L_x_55:
[----:B------:R-:W-:Y:S05]  /*2de0*/  BSYNC B1 ;  /* 0x0000000000017941 */ /* 0x000fea0003800000 */
.L_x_54:
        /* <DEDUP_REMOVED lines=9> */
.L_x_57:
[----:B------:R-:W-:Y:S05]  /*2e80*/  BSYNC B1 ;  /* 0x0000000000017941 */ /* 0x000fea0003800000 */
.L_x_56:
        /* <DEDUP_REMOVED lines=10> */
.L_x_59:
[----:B------:R-:W-:Y:S05]  /*2f30*/  BSYNC B1 ;  /* 0x0000000000017941 */ /* 0x000fea0003800000 */
.L_x_58:
        /* <DEDUP_REMOVED lines=10> */
.L_x_61:
[----:B------:R-:W-:Y:S05]  /*2fe0*/  BSYNC B1 ;  /* 0x0000000000017941 */ /* 0x000fea0003800000 */
.L_x_60:
        /* <DEDUP_REMOVED lines=9> */
.L_x_63:
[----:B------:R-:W-:Y:S05]  /*3080*/  BSYNC B1 ;  /* 0x0000000000017941 */ /* 0x000fea0003800000 */
.L_x_62:
        /* <DEDUP_REMOVED lines=9> */
.L_x_65:
[----:B------:R-:W-:Y:S05]  /*3120*/  BSYNC B1 ;  /* 0x0000000000017941 */ /* 0x000fea0003800000 */
.L_x_64:
        /* <DEDUP_REMOVED lines=10> */
.L_x_67:
[----:B------:R-:W-:Y:S05]  /*31d0*/  BSYNC B1 ;  /* 0x0000000000017941 */ /* 0x000fea0003800000 */
.L_x_66:
        /* <DEDUP_REMOVED lines=10> */
.L_x_69:
[----:B------:R-:W-:Y:S05]  /*3280*/  BSYNC B1 ;  /* 0x0000000000017941 */ /* 0x000fea0003800000 */
.L_x_68:
        /* <DEDUP_REMOVED lines=9> */
.L_x_71:
[----:B------:R-:W-:Y:S05]  /*3320*/  BSYNC B1 ;  /* 0x0000000000017941 */ /* 0x000fea0003800000 */
.L_x_70:
        /* <DEDUP_REMOVED lines=9> */
.L_x_73:
[----:B------:R-:W-:Y:S05]  /*33c0*/  BSYNC B1 ;  /* 0x0000000000017941 */ /* 0x000fea0003800000 */
.L_x_72:
        /* <DEDUP_REMOVED lines=10> */
.L_x_75:
[----:B------:R-:W-:Y:S05]  /*3470*/  BSYNC B1 ;  /* 0x0000000000017941 */ /* 0x000fea0003800000 */
.L_x_74:
        /* <DEDUP_REMOVED lines=10> */
.L_x_77:
[----:B------:R-:W-:Y:S05]  /*3520*/  BSYNC B1 ;  /* 0x0000000000017941 */ /* 0x000fea0003800000 */
.L_x_76:
        /* <DEDUP_REMOVED lines=9> */
.L_x_79:
[----:B------:R-:W-:Y:S05]  /*35c0*/  BSYNC B1 ;  /* 0x0000000000017941 */ /* 0x000fea0003800000 */
.L_x_78:
        /* <DEDUP_REMOVED lines=9> */
.L_x_81:
[----:B------:R-:W-:Y:S05]  /*3660*/  BSYNC B1 ;  /* 0x0000000000017941 */ /* 0x000fea0003800000 */
.L_x_80:
        /* <DEDUP_REMOVED lines=10> */
.L_x_83:
[----:B------:R-:W-:Y:S05]  /*3710*/  BSYNC B1 ;  /* 0x0000000000017941 */ /* 0x000fea0003800000 */
.L_x_82:
[----:B-----5:R-:W-:Y:S01]  /*3720*/  LOP3.LUT R7, R24, 0xffffe000, RZ, 0xc0, !PT ;  /* 0xffffe00018077812 */ /* 0x020fe200078ec0ff */
[----:B------:R-:W-:Y:S01]  /*3730*/  BSSY B1, `(.L_x_84) ;  /* 0x000000b000017945 */ /* 0x000fe20003800000 */
[----:B------:R-:W-:Y:S01]  /*3740*/  ISETP.GT.AND P1, PT, R6, 0x39, PT ;  /* 0x000000390600780c */ /* 0x000fe20003f24270 */
[----:B------:R-:W-:Y:S02]  /*3750*/  @P2 IMAD.MOV.U32 R6, RZ, RZ, R8 ;  /* 0x000000ffff062224 */ /* 0x000fe400078e0008 */
[----:B------:R-:W-:Y:S01]  /*3760*/  FMUL R7, R7, R56 ;  /* 0x0000003807077220 */ /* 0x000fe20000400000 */
[----:B------:R-:W-:-:S03]  /*3770*/  ISETP.GT.AND P3, PT, R3, RZ, P1 ;  /* 0x000000ff0300720c */ /* 0x000fc60000f64270 */
[----:B------:R-:W-:Y:S01]  /*3780*/  FFMA R15, R52, R19, R7 ;  /* 0x00000013340f7223 */ /* 0x000fe20000000007 */
[----:B------:R-:W-:-:S04]  /*3790*/  @P2 IMAD.MOV.U32 R7, RZ, RZ, R9 ;  /* 0x000000ffff072224 */ /* 0x000fc800078e0009 */
[----:B------:R-:W-:-:S05]  /*37a0*/  F2FP.TF32.F32.PACK_B R15, R15 ;  /* 0x0000000fff0f723e */ /* 0x000fca00024050ff */
[----:B------:R0:W-:Y:S01]  /*37b0*/  @P2 STG.E desc[UR36][R6.64+0xe0], R15 ;  /* 0x0000e00f06002986 */ /* 0x0001e2000c101924 */
[----:B------:R-:W-:Y:S05]  /*37c0*/  @!P3 BRA `(.L_x_85) ;  /* 0x000000000004b947 */ /* 0x000fea0003800000 */
[----:B------:R0:W5:Y:S02]  /*37d0*/  LDG.E.LTC128B R24, desc[UR36][R4.64+0xe4] ;  /* 0x0000e42404187981 */ /* 0x000164000c1e1920 */
.L_x_85:
[----:B------:R-:W-:Y:S05]  /*37e0*/  BSYNC B1 ;  /* 0x0000000000017941 */ /* 0x000fea0003800000 */
.L_x_84:
[----:B01---5:R-:W-:Y:S01]  /*37f0*/  LOP3.LUT R5, R24, 0xffffe000, RZ, 0xc0, !PT ;  /* 0xffffe00018057812 */ /* 0x023fe200078ec0ff */
        /* <DEDUP_REMOVED lines=8> */
.L_x_87:
[----:B------:R-:W-:Y:S05]  /*3880*/  BSYNC B1 ;  /* 0x0000000000017941 */ /* 0x000fea0003800000 */
.L_x_86:
[----:B-----5:R-:W-:Y:S01]  /*3890*/  LOP3.LUT R5, R24, 0xffffe000, RZ, 0xc0, !PT ;  /* 0xffffe00018057812 */ /* 0x020fe200078ec0ff */
[----:B------:R-:W-:Y:S01]  /*38a0*/  @P0 IMAD.MOV.U32 R4, RZ, RZ, R12 ;  /* 0x000000ffff040224 */ /* 0x000fe200078e000c */
[----:B------:R-:W-:Y:S01]  /*38b0*/  ISETP.GT.AND P1, PT, R3, 0x8, P1 ;  /* 0x000000080300780c */ /* 0x000fe20000f24270 */
[----:B------:R-:W-:Y:S02]  /*38c0*/  BSSY B1, `(.L_x_88) ;  /* 0x0000008000017945 */ /* 0x000fe40003800000 */
[----:B------:R-:W-:-:S04]  /*38d0*/  FMUL R5, R5, R56 ;  /* 0x0000003805057220 */ /* 0x000fc80000400000 */
[----:B------:R-:W-:Y:S01]  /*38e0*/  FFMA R7, R54, R19, R5 ;  /* 0x0000001336077223 */ /* 0x000fe20000000005 */
[----:B------:R-:W-:-:S04]  /*38f0*/  @P0 IMAD.MOV.U32 R5, RZ, RZ, R13 ;  /* 0x000000ffff050224 */ /* 0x000fc800078e000d */
[----:B------:R-:W-:-:S05]  /*3900*/  F2FP.TF32.F32.PACK_B R7, R7 ;  /* 0x00000007ff07723e */ /* 0x000fca00024050ff */
[----:B------:R0:W-:Y:S01]  /*3910*/  @P0 STG.E desc[UR36][R4.64+0xe0], R7 ;  /* 0x0000e00704000986 */ /* 0x0001e2000c101924 */
[----:B------:R-:W-:Y:S05]  /*3920*/  @!P1 BRA `(.L_x_89) ;  /* 0x0000000000049947 */ /* 0x000fea0003800000 */
[----:B------:R0:W5:Y:S02]  /*3930*/  LDG.E.LTC128B R24, desc[UR36][R10.64+0xe4] ;  /* 0x0000e4240a187981 */ /* 0x000164000c1e1920 */
.L_x_89:
[----:B------:R-:W-:Y:S05]  /*3940*/  BSYNC B1 ;  /* 0x0000000000017941 */ /* 0x000fea0003800000 */
.L_x_88:
[----:B------:R-:W-:Y:S05]  /*3950*/  @!P1 BRA `(.L_x_90) ;  /* 0x0000000800909947 */ /* 0x000fea0003800000 */
[----:B-----5:R-:W-:-:S05]  /*3960*/  LOP3.LUT R3, R24, 0xffffe000, RZ, 0xc0, !PT ;  /* 0xffffe00018037812 */ /* 0x020fca00078ec0ff */
[----:B0-----:R-:W-:-:S04]  /*3970*/  FMUL R4, R3, R56 ;  /* 0x0000003803047220 */ /* 0x001fc80000400000 */
[----:B------:R-:W-:-:S05]  /*3980*/  FFMA R55, R55, R19, R4 ;  /* 0x0000001337377223 */ /* 0x000fca0000000004 */
[----:B------:R-:W-:-:S05]  /*3990*/  F2FP.TF32.F32.PACK_B R55, R55 ;  /* 0x00000037ff37723e */ /* 0x000fca00024050ff */
[----:B------:R0:W-:Y:S01]  /*39a0*/  STG.E desc[UR36][R12.64+0xe4], R55 ;  /* 0x0000e4370c007986 */ /* 0x0001e2000c101924 */
[----:B------:R-:W-:Y:S05]  /*39b0*/  BRA `(.L_x_90) ;  /* 0x0000000800787947 */ /* 0x000fea0003800000 */
.L_x_29:
[----:B------:R-:W-:Y:S01]  /*39c0*/  ISETP.GT.AND P4, PT, R6, 0x1, PT ;  /* 0x000000010600780c */ /* 0x000fe20003f84270 */
[----:B------:R-:W-:Y:S01]  /*39d0*/  ULDC.64 UR4, c[0x0][0x5c0] ;  /* 0x0001700000047ab9 */ /* 0x000fe20000000a00 */
[-C--:B------:R-:W-:Y:S01]  /*39e0*/  FMUL R7, R24, R19.reuse ;  /* 0x0000001318077220 */ /* 0x080fe20000400000 */
[----:B------:R-:W-:Y:S01]  /*39f0*/  LEA R4, P3, R70, UR4, 0x2 ;  /* 0x0000000446047c11 */ /* 0x000fe2000f8610ff */
[-C--:B------:R-:W-:Y:S01]  /*3a00*/  FMUL R25, R25, R19.reuse ;  /* 0x0000001319197220 */ /* 0x080fe20000400000 */
[----:B------:R-:W-:Y:S01]  /*3a10*/  ISETP.GT.AND P1, PT, R3, RZ, P4 ;  /* 0x000000ff0300720c */ /* 0x000fe20002724270 */
[-C--:B------:R-:W-:Y:S01]  /*3a20*/  FMUL R11, R26, R19.reuse ;  /* 0x000000131a0b7220 */ /* 0x080fe20000400000 */
[----:B------:R-:W-:Y:S01]  /*3a30*/  LEA.HI.X R5, R70, UR5, R81, 0x2, P3 ;  /* 0x0000000546057c11 */ /* 0x000fe200098f1451 */
[----:B------:R-:W-:Y:S01]  /*3a40*/  FMUL R27, R27, R19 ;  /* 0x000000131b1b7220 */ /* 0x000fe20000400000 */
[----:B------:R-:W-:Y:S01]  /*3a50*/  F2FP.TF32.F32.PACK_B R7, R7 ;  /* 0x00000007ff07723e */ /* 0x000fe200024050ff */
[----:B------:R-:W-:Y:S01]  /*3a60*/  FMUL R29, R29, R19 ;  /* 0x000000131d1d7220 */ /* 0x000fe20000400000 */
[----:B------:R-:W-:Y:S01]  /*3a70*/  F2FP.TF32.F32.PACK_B R25, R25 ;  /* 0x00000019ff19723e */ /* 0x000fe200024050ff */
[-C--:B------:R-:W-:Y:S01]  /*3a80*/  FMUL R31, R31, R19.reuse ;  /* 0x000000131f1f7220 */ /* 0x080fe20000400000 */
[C---:B------:R-:W-:Y:S01]  /*3a90*/  SHF.L.U64.HI R9, R57.reuse, 0x2, R58 ;  /* 0x0000000239097819 */ /* 0x040fe2000001023a */
[----:B------:R0:W-:Y:S01]  /*3aa0*/  @P2 STG.E desc[UR36][R4.64], R7 ;  /* 0x0000000704002986 */ /* 0x0001e2000c101924 */
[----:B------:R-:W-:Y:S01]  /*3ab0*/  LEA R8, P3, R57, R4, 0x2 ;  /* 0x0000000439087211 */ /* 0x000fe200078610ff */
[-C--:B------:R-:W-:Y:S01]  /*3ac0*/  FMUL R13, R32, R19.reuse ;  /* 0x00000013200d7220 */ /* 0x080fe20000400000 */
[C---:B------:R-:W-:Y:S01]  /*3ad0*/  ISETP.GT.AND P2, PT, R6.reuse, 0x8, PT ;  /* 0x000000080600780c */ /* 0x040fe20003f44270 */
[----:B------:R-:W-:Y:S01]  /*3ae0*/  @P1 STG.E desc[UR36][R4.64+0x4], R25 ;  /* 0x0000041904001986 */ /* 0x000fe2000c101924 */
[----:B------:R-:W-:Y:S01]  /*3af0*/  ISETP.GT.AND P1, PT, R6, 0x9, PT ;  /* 0x000000090600780c */ /* 0x000fe20003f24270 */
[----:B------:R-:W-:Y:S01]  /*3b00*/  IMAD.X R9, R9, 0x1, R5, P3 ;  /* 0x0000000109097824 */ /* 0x000fe200018e0605 */
[----:B------:R-:W-:Y:S01]  /*3b10*/  ISETP.GT.AND P0, PT, R3, 0x8, P0 ;  /* 0x000000080300780c */ /* 0x000fe20000704270 */
[-C--:B------:R-:W-:Y:S01]  /*3b20*/  FMUL R33, R33, R19.reuse ;  /* 0x0000001321217220 */ /* 0x080fe20000400000 */
[----:B------:R-:W-:Y:S01]  /*3b30*/  ISETP.GT.AND P4, PT, R3, 0x8, P4 ;  /* 0x000000080300780c */ /* 0x000fe20002784270 */
[-C--:B------:R-:W-:Y:S01]  /*3b40*/  FMUL R35, R35, R19.reuse ;  /* 0x0000001323237220 */ /* 0x080fe20000400000 */
[C---:B------:R-:W-:Y:S01]  /*3b50*/  ISETP.GT.AND P5, PT, R3.reuse, RZ, P2 ;  /* 0x000000ff0300720c */ /* 0x040fe200017a4270 */
[-C--:B0-----:R-:W-:Y:S01]  /*3b60*/  FMUL R7, R28, R19.reuse ;  /* 0x000000131c077220 */ /* 0x081fe20000400000 */
[----:B------:R-:W-:Y:S01]  /*3b70*/  ISETP.GT.AND P3, PT, R3, RZ, P1 ;  /* 0x000000ff0300720c */ /* 0x000fe20000f64270 */
[----:B------:R-:W-:Y:S01]  /*3b80*/  FMUL R37, R37, R19 ;  /* 0x0000001325257220 */ /* 0x000fe20000400000 */
[----:B------:R-:W-:Y:S01]  /*3b90*/  F2FP.TF32.F32.PACK_B R11, R11 ;  /* 0x0000000bff0b723e */ /* 0x000fe200024050ff */
[----:B------:R-:W-:Y:S01]  /*3ba0*/  FMUL R39, R39, R19 ;  /* 0x0000001327277220 */ /* 0x000fe20000400000 */
[----:B------:R-:W-:Y:S01]  /*3bb0*/  F2FP.TF32.F32.PACK_B R27, R27 ;  /* 0x0000001bff1b723e */ /* 0x000fe200024050ff */
[----:B------:R-:W-:Y:S01]  /*3bc0*/  FMUL R41, R41, R19 ;  /* 0x0000001329297220 */ /* 0x000fe20000400000 */
[----:B------:R-:W-:Y:S01]  /*3bd0*/  F2FP.TF32.F32.PACK_B R7, R7 ;  /* 0x00000007ff07723e */ /* 0x000fe200024050ff */
[----:B------:R0:W-:Y:S01]  /*3be0*/  @P0 STG.E desc[UR36][R8.64], R11 ;  /* 0x0000000b08000986 */ /* 0x0001e2000c101924 */
[----:B------:R-:W-:Y:S01]  /*3bf0*/  F2FP.TF32.F32.PACK_B R29, R29 ;  /* 0x0000001dff1d723e */ /* 0x000fe200024050ff */
[-C--:B------:R-:W-:Y:S01]  /*3c00*/  FMUL R43, R43, R19.reuse ;  /* 0x000000132b2b7220 */ /* 0x080fe20000400000 */
[C---:B------:R-:W-:Y:S01]  /*3c10*/  ISETP.GT.AND P0, PT, R6.reuse, 0x10, PT ;  /* 0x000000100600780c */ /* 0x040fe20003f04270 */
[----:B------:R-:W-:Y:S01]  /*3c20*/  @P4 STG.E desc[UR36][R8.64+0x4], R27 ;  /* 0x0000041b08004986 */ /* 0x000fe2000c101924 */
[----:B------:R-:W-:Y:S01]  /*3c30*/  ISETP.GT.AND P2, PT, R3, 0x8, P2 ;  /* 0x000000080300780c */ /* 0x000fe20001744270 */
[-C--:B------:R-:W-:Y:S01]  /*3c40*/  FMUL R45, R45, R19.reuse ;  /* 0x000000132d2d7220 */ /* 0x080fe20000400000 */
[C---:B------:R-:W-:Y:S01]  /*3c50*/  ISETP.GT.AND P1, PT, R3.reuse, 0x8, P1 ;  /* 0x000000080300780c */ /* 0x040fe20000f24270 */
[----:B------:R1:W-:Y:S01]  /*3c60*/  @P5 STG.E desc[UR36][R4.64+0x20], R7 ;  /* 0x0000200704005986 */ /* 0x0003e2000c101924 */
[----:B------:R-:W-:Y:S01]  /*3c70*/  ISETP.GT.AND P5, PT, R3, RZ, P0 ;  /* 0x000000ff0300720c */ /* 0x000fe200007a4270 */
[----:B------:R-:W-:Y:S01]  /*3c80*/  FMUL R47, R47, R19 ;  /* 0x000000132f2f7220 */ /* 0x000fe20000400000 */
[----:B------:R-:W-:Y:S01]  /*3c90*/  F2FP.TF32.F32.PACK_B R31, R31 ;  /* 0x0000001fff1f723e */ /* 0x000fe200024050ff */
[----:B------:R-:W-:Y:S01]  /*3ca0*/  @P3 STG.E desc[UR36][R4.64+0x24], R29 ;  /* 0x0000241d04003986 */ /* 0x000fe2000c101924 */
[----:B------:R-:W-:Y:S01]  /*3cb0*/  ISETP.GT.AND P3, PT, R6, 0x11, PT ;  /* 0x000000110600780c */ /* 0x000fe20003f64270 */
[----:B0-----:R-:W-:Y:S01]  /*3cc0*/  FMUL R11, R30, R19 ;  /* 0x000000131e0b7220 */ /* 0x001fe20000400000 */
[----:B------:R-:W-:Y:S01]  /*3cd0*/  F2FP.TF32.F32.PACK_B R13, R13 ;  /* 0x0000000dff0d723e */ /* 0x000fe200024050ff */
[-C--:B------:R-:W-:Y:S01]  /*3ce0*/  FMUL R49, R49, R19.reuse ;  /* 0x0000001331317220 */ /* 0x080fe20000400000 */
[----:B------:R-:W-:Y:S01]  /*3cf0*/  ISETP.GT.AND P4, PT, R3, RZ, P3 ;  /* 0x000000ff0300720c */ /* 0x000fe20001f84270 */
[----:B------:R-:W-:Y:S01]  /*3d00*/  FMUL R15, R50, R19 ;  /* 0x00000013320f7220 */ /* 0x000fe20000400000 */
[----:B------:R-:W-:Y:S01]  /*3d10*/  F2FP.TF32.F32.PACK_B R11, R11 ;  /* 0x0000000bff0b723e */ /* 0x000fe200024050ff */
[----:B-1----:R-:W-:Y:S01]  /*3d20*/  FMUL R7, R34, R19 ;  /* 0x0000001322077220 */ /* 0x002fe20000400000 */
[----:B------:R-:W-:Y:S01]  /*3d30*/  F2FP.TF32.F32.PACK_B R33, R33 ;  /* 0x00000021ff21723e */ /* 0x000fe200024050ff */
[-C--:B------:R-:W-:Y:S01]  /*3d40*/  FMUL R51, R51, R19.reuse ;  /* 0x0000001333337220 */ /* 0x080fe20000400000 */
[----:B------:R-:W-:Y:S01]  /*3d50*/  ISETP.GT.AND P0, PT, R3, 0x8, P0 ;  /* 0x000000080300780c */ /* 0x000fe20000704270 */
[----:B------:R0:W-:Y:S01]  /*3d60*/  @P2 STG.E desc[UR36][R8.64+0x20], R11 ;  /* 0x0000200b08002986 */ /* 0x0001e2000c101924 */
[----:B------:R-:W-:Y:S01]  /*3d70*/  ISETP.GT.AND P2, PT, R6, 0x19, PT ;  /* 0x000000190600780c */ /* 0x000fe20003f44270 */
[----:B------:R-:W-:Y:S01]  /*3d80*/  FMUL R21, R52, R19 ;  /* 0x0000001334157220 */ /* 0x000fe20000400000 */
[----:B------:R-:W-:Y:S01]  /*3d90*/  F2FP.TF32.F32.PACK_B R7, R7 ;  /* 0x00000007ff07723e */ /* 0x000fe200024050ff */
[----:B------:R-:W-:Y:S01]  /*3da0*/  @P1 STG.E desc[UR36][R8.64+0x24], R31 ;  /* 0x0000241f08001986 */ /* 0x000fe2000c101924 */
[----:B------:R-:W-:Y:S01]  /*3db0*/  ISETP.GT.AND P1, PT, R6, 0x18, PT ;  /* 0x000000180600780c */ /* 0x000fe20003f24270 */
[----:B------:R-:W-:Y:S01]  /*3dc0*/  FMUL R53, R53, R19 ;  /* 0x0000001335357220 */ /* 0x000fe20000400000 */
[----:B------:R-:W-:Y:S01]  /*3dd0*/  F2FP.TF32.F32.PACK_B R35, R35 ;  /* 0x00000023ff23723e */ /* 0x000fe200024050ff */
[----:B------:R1:W-:Y:S01]  /*3de0*/  @P5 STG.E desc[UR36][R4.64+0x40], R13 ;  /* 0x0000400d04005986 */ /* 0x0003e2000c101924 */
[----:B------:R-:W-:Y:S01]  /*3df0*/  ISETP.GT.AND P5, PT, R3, RZ, P1 ;  /* 0x000000ff0300720c */ /* 0x000fe20000fa4270 */
[----:B------:R-:W-:Y:S01]  /*3e00*/  FMUL R55, R55, R19 ;  /* 0x0000001337377220 */ /* 0x000fe20000400000 */
[----:B------:R-:W-:Y:S01]  /*3e10*/  F2FP.TF32.F32.PACK_B R37, R37 ;  /* 0x00000025ff25723e */ /* 0x000fe200024050ff */
[----:B------:R-:W-:Y:S01]  /*3e20*/  @P4 STG.E desc[UR36][R4.64+0x44], R33 ;  /* 0x0000442104004986 */ /* 0x000fe2000c101924 */
[C---:B------:R-:W-:Y:S01]  /*3e30*/  ISETP.GT.AND P4, PT, R3.reuse, 0x8, P3 ;  /* 0x000000080300780c */ /* 0x040fe20001f84270 */
[----:B0-----:R-:W-:Y:S01]  /*3e40*/  FMUL R11, R36, R19 ;  /* 0x00000013240b7220 */ /* 0x001fe20000400000 */
[----:B------:R-:W-:Y:S01]  /*3e50*/  ISETP.GT.AND P3, PT, R3, RZ, P2 ;  /* 0x000000ff0300720c */ /* 0x000fe20001764270 */
[----:B------:R0:W-:Y:S01]  /*3e60*/  @P0 STG.E desc[UR36][R8.64+0x40], R7 ;  /* 0x0000400708000986 */ /* 0x0001e2000c101924 */
[----:B------:R-:W-:-:S02]  /*3e70*/  ISETP.GT.AND P0, PT, R6, 0x20, PT ;  /* 0x000000200600780c */ /* 0x000fc40003f04270 */
[----:B------:R-:W-:Y:S01]  /*3e80*/  F2FP.TF32.F32.PACK_B R11, R11 ;  /* 0x0000000bff0b723e */ /* 0x000fe200024050ff */
[----:B-1----:R-:W-:Y:S01]  /*3e90*/  FMUL R13, R40, R19 ;  /* 0x00000013280d7220 */ /* 0x002fe20000400000 */
[C---:B------:R-:W-:Y:S02]  /*3ea0*/  ISETP.GT.AND P1, PT, R3.reuse, 0x8, P1 ;  /* 0x000000080300780c */ /* 0x040fe40000f24270 */
[----:B------:R-:W-:Y:S02]  /*3eb0*/  F2FP.TF32.F32.PACK_B R39, R39 ;  /* 0x00000027ff27723e */ /* 0x000fe400024050ff */
[----:B------:R-:W-:Y:S01]  /*3ec0*/  F2FP.TF32.F32.PACK_B R13, R13 ;  /* 0x0000000dff0d723e */ /* 0x000fe200024050ff */
[----:B------:R-:W-:Y:S01]  /*3ed0*/  @P4 STG.E desc[UR36][R8.64+0x44], R35 ;  /* 0x0000442308004986 */ /* 0x000fe2000c101924 */
[C---:B------:R-:W-:Y:S01]  /*3ee0*/  ISETP.GT.AND P4, PT, R3.reuse, 0x8, P2 ;  /* 0x000000080300780c */ /* 0x040fe20001784270 */
[----:B0-----:R-:W-:Y:S01]  /*3ef0*/  FMUL R7, R38, R19 ;  /* 0x0000001326077220 */ /* 0x001fe20000400000 */
[----:B------:R-:W-:Y:S01]  /*3f00*/  ISETP.GT.AND P2, PT, R6, 0x21, PT ;  /* 0x000000210600780c */ /* 0x000fe20003f44270 */
[----:B------:R0:W-:Y:S01]  /*3f10*/  @P5 STG.E desc[UR36][R4.64+0x60], R11 ;  /* 0x0000600b04005986 */ /* 0x0001e2000c101924 */
[----:B------:R-:W-:-:S02]  /*3f20*/  ISETP.GT.AND P5, PT, R3, RZ, P0 ;  /* 0x000000ff0300720c */ /* 0x000fc400007a4270 */
[----:B------:R-:W-:Y:S01]  /*3f30*/  F2FP.TF32.F32.PACK_B R7, R7 ;  /* 0x00000007ff07723e */ /* 0x000fe200024050ff */
[----:B------:R-:W-:Y:S01]  /*3f40*/  @P3 STG.E desc[UR36][R4.64+0x64], R37 ;  /* 0x0000642504003986 */ /* 0x000fe2000c101924 */
[C---:B------:R-:W-:Y:S02]  /*3f50*/  ISETP.GT.AND P3, PT, R3.reuse, RZ, P2 ;  /* 0x000000ff0300720c */ /* 0x040fe40001764270 */
[----:B------:R-:W-:Y:S01]  /*3f60*/  F2FP.TF32.F32.PACK_B R41, R41 ;  /* 0x00000029ff29723e */ /* 0x000fe200024050ff */
[----:B------:R1:W-:Y:S01]  /*3f70*/  @P1 STG.E desc[UR36][R8.64+0x60], R7 ;  /* 0x0000600708001986 */ /* 0x0003e2000c101924 */
[----:B------:R-:W-:Y:S02]  /*3f80*/  ISETP.GT.AND P0, PT, R3, 0x8, P0 ;  /* 0x000000080300780c */ /* 0x000fe40000704270 */
[----:B------:R-:W-:Y:S01]  /*3f90*/  F2FP.TF32.F32.PACK_B R43, R43 ;  /* 0x0000002bff2b723e */ /* 0x000fe200024050ff */
[----:B------:R-:W-:Y:S01]  /*3fa0*/  @P4 STG.E desc[UR36][R8.64+0x64], R39 ;  /* 0x0000642708004986 */ /* 0x000fe2000c101924 */
[----:B------:R-:W-:Y:S01]  /*3fb0*/  ISETP.GT.AND P4, PT, R6, 0x28, PT ;  /* 0x000000280600780c */ /* 0x000fe20003f84270 */
[----:B0-----:R-:W-:Y:S01]  /*3fc0*/  FMUL R11, R44, R19 ;  /* 0x000000132c0b7220 */ /* 0x001fe20000400000 */
[----:B------:R-:W-:Y:S01]  /*3fd0*/  F2FP.TF32.F32.PACK_B R45, R45 ;  /* 0x0000002dff2d723e */ /* 0x000fe200024050ff */
[----:B------:R0:W-:Y:S01]  /*3fe0*/  @P5 STG.E desc[UR36][R4.64+0x80], R13 ;  /* 0x0000800d04005986 */ /* 0x0001e2000c101924 */
[----:B------:R-:W-:-:S02]  /*3ff0*/  ISETP.GT.AND P5, PT, R6, 0x29, PT ;  /* 0x000000290600780c */ /* 0x000fc40003fa4270 */
[----:B------:R-:W-:Y:S01]  /*4000*/  F2FP.TF32.F32.PACK_B R11, R11 ;  /* 0x0000000bff0b723e */ /* 0x000fe200024050ff */
[----:B------:R-:W-:Y:S01]  /*4010*/  @P3 STG.E desc[UR36][R4.64+0x84], R41 ;  /* 0x0000842904003986 */ /* 0x000fe2000c101924 */
[C---:B------:R-:W-:Y:S01]  /*4020*/  ISETP.GT.AND P3, PT, R3.reuse, 0x8, P2 ;  /* 0x000000080300780c */ /* 0x040fe20001764270 */
[-C--:B-1----:R-:W-:Y:S01]  /*4030*/  FMUL R7, R42, R19.reuse ;  /* 0x000000132a077220 */ /* 0x082fe20000400000 */
[C---:B------:R-:W-:Y:S02]  /*4040*/  ISETP.GT.AND P2, PT, R3.reuse, RZ, P4 ;  /* 0x000000ff0300720c */ /* 0x040fe40002744270 */
[C---:B------:R-:W-:Y:S02]  /*4050*/  ISETP.GT.AND P1, PT, R3.reuse, RZ, P5 ;  /* 0x000000ff0300720c */ /* 0x040fe40002f24270 */
[----:B------:R-:W-:Y:S01]  /*4060*/  ISETP.GT.AND P4, PT, R3, 0x8, P4 ;  /* 0x000000080300780c */ /* 0x000fe20002784270 */
[----:B0-----:R-:W-:Y:S01]  /*4070*/  FMUL R13, R46, R19 ;  /* 0x000000132e0d7220 */ /* 0x001fe20000400000 */
[----:B------:R-:W-:-:S02]  /*4080*/  F2FP.TF32.F32.PACK_B R7, R7 ;  /* 0x00000007ff07723e */ /* 0x000fc400024050ff */
[----:B------:R-:W-:Y:S02]  /*4090*/  ISETP.GT.AND P5, PT, R3, 0x8, P5 ;  /* 0x000000080300780c */ /* 0x000fe40002fa4270 */
[----:B------:R-:W-:Y:S01]  /*40a0*/  F2FP.TF32.F32.PACK_B R13, R13 ;  /* 0x0000000dff0d723e */ /* 0x000fe200024050ff */
[----:B------:R0:W-:Y:S01]  /*40b0*/  @P0 STG.E desc[UR36][R8.64+0x80], R7 ;  /* 0x0000800708000986 */ /* 0x0001e2000c101924 */
[C---:B------:R-:W-:Y:S02]  /*40c0*/  ISETP.GT.AND P0, PT, R6.reuse, 0x39, PT ;  /* 0x000000390600780c */ /* 0x040fe40003f04270 */
[----:B------:R-:W-:Y:S01]  /*40d0*/  F2FP.TF32.F32.PACK_B R47, R47 ;  /* 0x0000002fff2f723e */ /* 0x000fe200024050ff */
[----:B------:R-:W-:Y:S01]  /*40e0*/  @P3 STG.E desc[UR36][R8.64+0x84], R43 ;  /* 0x0000842b08003986 */ /* 0x000fe2000c101924 */
[C---:B------:R-:W-:Y:S02]  /*40f0*/  ISETP.GT.AND P3, PT, R6.reuse, 0x30, PT ;  /* 0x000000300600780c */ /* 0x040fe40003f64270 */
[----:B------:R-:W-:Y:S01]  /*4100*/  F2FP.TF32.F32.PACK_B R49, R49 ;  /* 0x00000031ff31723e */ /* 0x000fe200024050ff */
[----:B------:R1:W-:Y:S01]  /*4110*/  @P2 STG.E desc[UR36][R4.64+0xa0], R11 ;  /* 0x0000a00b04002986 */ /* 0x0003e2000c101924 */
[----:B------:R-:W-:-:S02]  /*4120*/  ISETP.GT.AND P2, PT, R6, 0x31, PT ;  /* 0x000000310600780c */ /* 0x000fc40003f44270 */
[----:B------:R-:W-:Y:S01]  /*4130*/  F2FP.TF32.F32.PACK_B R15, R15 ;  /* 0x0000000fff0f723e */ /* 0x000fe200024050ff */
[----:B------:R-:W-:Y:S01]  /*4140*/  @P1 STG.E desc[UR36][R4.64+0xa4], R45 ;  /* 0x0000a42d04001986 */ /* 0x000fe2000c101924 */
[----:B------:R-:W-:Y:S01]  /*4150*/  ISETP.GT.AND P1, PT, R6, 0x38, PT ;  /* 0x000000380600780c */ /* 0x000fe20003f24270 */
[----:B------:R-:W-:Y:S01]  /*4160*/  @P4 IMAD.MOV.U32 R6, RZ, RZ, R8 ;  /* 0x000000ffff064224 */ /* 0x000fe200078e0008 */
[----:B------:R-:W-:Y:S01]  /*4170*/  F2FP.TF32.F32.PACK_B R51, R51 ;  /* 0x00000033ff33723e */ /* 0x000fe200024050ff */
[----:B0-----:R-:W-:Y:S01]  /*4180*/  @P4 IMAD.MOV.U32 R7, RZ, RZ, R9 ;  /* 0x000000ffff074224 */ /* 0x001fe200078e0009 */
[----:B------:R-:W-:Y:S02]  /*4190*/  F2FP.TF32.F32.PACK_B R21, R21 ;  /* 0x00000015ff15723e */ /* 0x000fe400024050ff */
[----:B------:R-:W-:Y:S01]  /*41a0*/  F2FP.TF32.F32.PACK_B R53, R53 ;  /* 0x00000035ff35723e */ /* 0x000fe200024050ff */
[----:B-1----:R-:W-:Y:S01]  /*41b0*/  FMUL R11, R48, R19 ;  /* 0x00000013300b7220 */ /* 0x002fe20000400000 */
[----:B------:R0:W-:Y:S01]  /*41c0*/  @P4 STG.E desc[UR36][R6.64+0xa0], R13 ;  /* 0x0000a00d06004986 */ /* 0x0001e2000c101924 */
[----:B------:R-:W-:-:S02]  /*41d0*/  ISETP.GT.AND P4, PT, R3, RZ, P3 ;  /* 0x000000ff0300720c */ /* 0x000fc40001f84270 */
[----:B------:R-:W-:Y:S02]  /*41e0*/  ISETP.GT.AND P3, PT, R3, 0x8, P3 ;  /* 0x000000080300780c */ /* 0x000fe40001f64270 */
[----:B------:R-:W-:Y:S02]  /*41f0*/  F2FP.TF32.F32.PACK_B R11, R11 ;  /* 0x0000000bff0b723e */ /* 0x000fe400024050ff */
[----:B------:R-:W-:Y:S01]  /*4200*/  F2FP.TF32.F32.PACK_B R55, R55 ;  /* 0x00000037ff37723e */ /* 0x000fe200024050ff */
[----:B0-----:R-:W-:Y:S02]  /*4210*/  @P5 IMAD.MOV.U32 R6, RZ, RZ, R8 ;  /* 0x000000ffff065224 */ /* 0x001fe400078e0008 */
[----:B------:R-:W-:Y:S01]  /*4220*/  FMUL R13, R54, R19 ;  /* 0x00000013360d7220 */ /* 0x000fe20000400000 */
[----:B------:R-:W-:-:S04]  /*4230*/  @P5 IMAD.MOV.U32 R7, RZ, RZ, R9 ;  /* 0x000000ffff075224 */ /* 0x000fc800078e0009 */
[----:B------:R-:W-:Y:S01]  /*4240*/  F2FP.TF32.F32.PACK_B R13, R13 ;  /* 0x0000000dff0d723e */ /* 0x000fe200024050ff */
[----:B------:R0:W-:Y:S01]  /*4250*/  @P5 STG.E desc[UR36][R6.64+0xa4], R47 ;  /* 0x0000a42f06005986 */ /* 0x0001e2000c101924 */
[C---:B------:R-:W-:Y:S02]  /*4260*/  ISETP.GT.AND P5, PT, R3.reuse, RZ, P2 ;  /* 0x000000ff0300720c */ /* 0x040fe400017a4270 */
[C---:B------:R-:W-:Y:S01]  /*4270*/  ISETP.GT.AND P2, PT, R3.reuse, 0x8, P2 ;  /* 0x000000080300780c */ /* 0x040fe20001744270 */
[----:B------:R-:W-:Y:S01]  /*4280*/  @P4 STG.E desc[UR36][R4.64+0xc0], R11 ;  /* 0x0000c00b04004986 */ /* 0x000fe2000c101924 */
[C---:B------:R-:W-:Y:S02]  /*4290*/  ISETP.GT.AND P4, PT, R3.reuse, RZ, P1 ;  /* 0x000000ff0300720c */ /* 0x040fe40000f84270 */
[----:B------:R-:W-:Y:S01]  /*42a0*/  ISETP.GT.AND P1, PT, R3, 0x8, P1 ;  /* 0x000000080300780c */ /* 0x000fe20000f24270 */
[----:B0-----:R-:W-:-:S06]  /*42b0*/  @P3 IMAD.MOV.U32 R6, RZ, RZ, R8 ;  /* 0x000000ffff063224 */ /* 0x001fcc00078e0008 */
[----:B------:R-:W-:Y:S01]  /*42c0*/  @P5 STG.E desc[UR36][R4.64+0xc4], R49 ;  /* 0x0000c43104005986 */ /* 0x000fe2000c101924 */
[C---:B------:R-:W-:Y:S01]  /*42d0*/  ISETP.GT.AND P5, PT, R3.reuse, RZ, P0 ;  /* 0x000000ff0300720c */ /* 0x040fe200007a4270 */
[----:B------:R-:W-:Y:S01]  /*42e0*/  @P3 IMAD.MOV.U32 R7, RZ, RZ, R9 ;  /* 0x000000ffff073224 */ /* 0x000fe200078e0009 */
[----:B------:R-:W-:-:S04]  /*42f0*/  ISETP.GT.AND P0, PT, R3, 0x8, P0 ;  /* 0x000000080300780c */ /* 0x000fc80000704270 */
[----:B------:R0:W-:Y:S02]  /*4300*/  @P3 STG.E desc[UR36][R6.64+0xc0], R15 ;  /* 0x0000c00f06003986 */ /* 0x0001e4000c101924 */
[----:B0-----:R-:W-:Y:S02]  /*4310*/  @P2 IMAD.MOV.U32 R6, RZ, RZ, R8 ;  /* 0x000000ffff062224 */ /* 0x001fe400078e0008 */
[----:B------:R-:W-:-:S05]  /*4320*/  @P2 IMAD.MOV.U32 R7, RZ, RZ, R9 ;  /* 0x000000ffff072224 */ /* 0x000fca00078e0009 */
[----:B------:R-:W-:Y:S04]  /*4330*/  @P2 STG.E desc[UR36][R6.64+0xc4], R51 ;  /* 0x0000c43306002986 */ /* 0x000fe8000c101924 */
[----:B------:R-:W-:Y:S04]  /*4340*/  @P4 STG.E desc[UR36][R4.64+0xe0], R21 ;  /* 0x0000e01504004986 */ /* 0x000fe8000c101924 */
[----:B------:R0:W-:Y:S02]  /*4350*/  @P5 STG.E desc[UR36][R4.64+0xe4], R53 ;  /* 0x0000e43504005986 */ /* 0x0001e4000c101924 */
[----:B0-----:R-:W-:-:S02]  /*4360*/  @P1 IMAD.MOV.U32 R4, RZ, RZ, R8 ;  /* 0x000000ffff041224 */ /* 0x001fc400078e0008 */
[----:B------:R-:W-:-:S05]  /*4370*/  @P1 IMAD.MOV.U32 R5, RZ, RZ, R9 ;  /* 0x000000ffff051224 */ /* 0x000fca00078e0009 */
[----:B------:R0:W-:Y:S04]  /*4380*/  @P1 STG.E desc[UR36][R4.64+0xe0], R13 ;  /* 0x0000e00d04001986 */ /* 0x0001e8000c101924 */
[----:B------:R0:W-:Y:S02]  /*4390*/  @P0 STG.E desc[UR36][R8.64+0xe4], R55 ;  /* 0x0000e43708000986 */ /* 0x0001e4000c101924 */
.L_x_90:
[----:B------:R-:W-:Y:S05]  /*43a0*/  BSYNC B0 ;  /* 0x0000000000007941 */ /* 0x000fea0003800000 */
.L_x_28:
[----:B------:R-:W-:Y:S01]  /*43b0*/  IADD3 R16, P0, R16, UR38, RZ ;  /* 0x0000002610107c10 */ /* 0x000fe2000ff1e0ff */
[----:B------:R-:W-:Y:S01]  /*43c0*/  ULDC.64 UR4, c[0x0][0x650] ;  /* 0x0001940000047ab9 */ /* 0x000fe20000000a00 */
[----:B------:R-:W-:Y:S01]  /*43d0*/  PRMT R3, RZ, 0x7610, R3 ;  /* 0x00007610ff037816 */ /* 0x000fe20000000003 */
[----:B------:R-:W-:Y:S01]  /*43e0*/  IMAD.MOV.U32 R68, RZ, RZ, -0x1 ;  /* 0xffffffffff447424 */ /* 0x000fe200078e00ff */
[----:B------:R-:W-:Y:S01]  /*43f0*/  IADD3.X R17, R17, UR41, RZ, P0, !PT ;  /* 0x0000002911117c10 */ /* 0x000fe200087fe4ff */
[----:B--2---:R-:W-:Y:S01]  /*4400*/  IMAD.MOV.U32 R67, RZ, RZ, -0x1 ;  /* 0xffffffffff437424 */ /* 0x004fe200078e00ff */
[----:B------:R-:W-:-:S04]  /*4410*/  ISETP.GE.U32.AND P0, PT, R16, UR4, PT ;  /* 0x0000000410007c0c */ /* 0x000fc8000bf06070 */
[----:B------:R-:W-:-:S13]  /*4420*/  ISETP.GE.U32.AND.EX P0, PT, R17, UR5, PT, P0 ;  /* 0x0000000511007c0c */ /* 0x000fda000bf06100 */
[----:B------:R-:W-:Y:S05]  /*4430*/  @P0 BRA `(.L_x_91) ;  /* 0x00000004004c0947 */ /* 0x000fea0003800000 */
[----:B01-3--:R-:W0:Y:S01]  /*4440*/  LDC.64 R10, c[0x0][0x628] ;  /* 0x00018a00ff0a7b82 */ /* 0x00be220000000a00 */
[----:B----4-:R-:W1:Y:S01]  /*4450*/  S2R R12, SR_CTAID.X ;  /* 0x00000000000c7919 */ /* 0x010e620000002500 */
[----:B------:R-:W-:Y:S02]  /*4460*/  IMAD.MOV.U32 R8, RZ, RZ, R16 ;  /* 0x000000ffff087224 */ /* 0x000fe400078e0010 */
[----:B------:R-:W-:Y:S01]  /*4470*/  IMAD.MOV.U32 R9, RZ, RZ, R17 ;  /* 0x000000ffff097224 */ /* 0x000fe200078e0011 */
[----:B------:R-:W2:Y:S03]  /*4480*/  S2R R20, SR_CTAID.Y ;  /* 0x0000000000147919 */ /* 0x000ea60000002600 */
[----:B------:R-:W3:Y:S08]  /*4490*/  LDC R0, c[0x0][0x630] ;  /* 0x00018c00ff007b82 */ /* 0x000ef00000000800 */
[----:B------:R-:W4:Y:S01]  /*44a0*/  LDC.64 R14, c[0x0][0x620] ;  /* 0x00018800ff0e7b82 */ /* 0x000f220000000a00 */
[----:B0-----:R-:W-:-:S04]  /*44b0*/  ISETP.NE.U32.AND P0, PT, R10, RZ, PT ;  /* 0x000000ff0a00720c */ /* 0x001fc80003f05070 */
[----:B------:R-:W-:-:S13]  /*44c0*/  ISETP.NE.AND.EX P0, PT, R11, RZ, PT, P0 ;  /* 0x000000ff0b00720c */ /* 0x000fda0003f05300 */
[----:B-1234-:R-:W-:Y:S05]  /*44d0*/  @!P0 BRA `(.L_x_92) ;  /* 0x0000000000288947 */ /* 0x01efea0003800000 */
        /* <DEDUP_REMOVED lines=10> */
.L_x_92:
[-CC-:B------:R-:W-:Y:S01]  /*4580*/  SHF.R.U64 R67, R8, R0.reuse, R9.reuse ;  /* 0x0000000008437219 */ /* 0x180fe20000001209 */
[----:B------:R-:W0:Y:S01]  /*4590*/  LDC.64 R26, c[0x0][0x640] ;  /* 0x00019000ff1a7b82 */ /* 0x000e220000000a00 */
[----:B------:R-:W-:Y:S01]  /*45a0*/  SHF.R.U32.HI R0, RZ, R0, R9 ;  /* 0x00000000ff007219 */ /* 0x000fe20000011609 */
[----:B------:R-:W-:Y:S01]  /*45b0*/  ULDC UR4, c[0x0][0x150] ;  /* 0x0000540000047ab9 */ /* 0x000fe20000000800 */
[----:B------:R-:W-:Y:S02]  /*45c0*/  IADD3 R3, P0, RZ, -R67, RZ ;  /* 0x80000043ff037210 */ /* 0x000fe40007f1e0ff */
[----:B------:R-:W-:-:S03]  /*45d0*/  I2FP.F32.U32 R7, R12 ;  /* 0x0000000c00077245 */ /* 0x000fc60000201000 */
[----:B------:R-:W1:Y:S01]  /*45e0*/  LDC R6, c[0x0][0x618] ;  /* 0x00018600ff067b82 */ /* 0x000e620000000800 */
[----:B------:R-:W-:Y:S02]  /*45f0*/  IMAD.X R5, RZ, RZ, ~R0, P0 ;  /* 0x000000ffff057224 */ /* 0x000fe400000e0e00 */
[----:B------:R-:W-:Y:S01]  /*4600*/  FMUL R7, R7, UR4 ;  /* 0x0000000407077c20 */ /* 0x000fe20008400000 */
[----:B------:R-:W-:Y:S01]  /*4610*/  ULDC UR4, c[0x0][0x154] ;  /* 0x0000550000047ab9 */ /* 0x000fe20000000800 */
[-C--:B------:R-:W-:Y:S02]  /*4620*/  IMAD R0, R5, R14.reuse, RZ ;  /* 0x0000000e05007224 */ /* 0x080fe400078e02ff */
[C---:B------:R-:W-:Y:S01]  /*4630*/  IMAD.WIDE.U32 R4, R3.reuse, R14, R16 ;  /* 0x0000000e03047225 */ /* 0x040fe200078e0010 */
[----:B------:R-:W2:Y:S01]  /*4640*/  LDC R8, c[0x0][0x608] ;  /* 0x00018200ff087b82 */ /* 0x000ea20000000800 */
[----:B------:R-:W3:Y:S02]  /*4650*/  F2I.U32.TRUNC.NTZ R7, R7 ;  /* 0x0000000700077305 */ /* 0x000ee4000020f000 */
[----:B------:R-:W-:Y:S01]  /*4660*/  IMAD R3, R3, R15, R0 ;  /* 0x0000000f03037224 */ /* 0x000fe200078e0200 */
[----:B------:R-:W-:-:S03]  /*4670*/  I2FP.F32.U32 R0, R20 ;  /* 0x0000001400007245 */ /* 0x000fc60000201000 */
[----:B------:R-:W-:Y:S01]  /*4680*/  IMAD.IADD R3, R5, 0x1, R3 ;  /* 0x0000000105037824 */ /* 0x000fe200078e0203 */
[----:B------:R-:W4:Y:S01]  /*4690*/  LDC R11, c[0x0][0x658] ;  /* 0x00019600ff0b7b82 */ /* 0x000f220000000800 */
[----:B0-----:R-:W-:-:S04]  /*46a0*/  ISETP.NE.U32.AND P0, PT, R26, RZ, PT ;  /* 0x000000ff1a00720c */ /* 0x001fc80003f05070 */
[----:B------:R-:W-:-:S03]  /*46b0*/  ISETP.NE.AND.EX P0, PT, R27, RZ, PT, P0 ;  /* 0x000000ff1b00720c */ /* 0x000fc60003f05300 */
[----:B------:R-:W0:Y:S01]  /*46c0*/  LDC R9, c[0x0][0x144] ;  /* 0x00005100ff097b82 */ /* 0x000e220000000800 */
[-C--:B-1----:R-:W-:Y:S01]  /*46d0*/  SHF.R.U64 R10, R4, R6.reuse, R3 ;  /* 0x00000006040a7219 */ /* 0x082fe20000001203 */
[----:B---3--:R-:W-:Y:S01]  /*46e0*/  IMAD.MOV R7, RZ, RZ, -R7 ;  /* 0x000000ffff077224 */ /* 0x008fe200078e0a07 */
[----:B------:R-:W-:Y:S01]  /*46f0*/  SHF.R.U32.HI R3, RZ, R6, R3 ;  /* 0x00000006ff037219 */ /* 0x000fe20000011603 */
[----:B------:R-:W-:-:S04]  /*4700*/  FMUL R6, R0, UR4 ;  /* 0x0000000400067c20 */ /* 0x000fc80008400000 */
[----:B------:R-:W1:Y:S01]  /*4710*/  LDC R21, c[0x0][0x148] ;  /* 0x00005200ff157b82 */ /* 0x000e620000000800 */
[----:B------:R3:W0:Y:S01]  /*4720*/  F2I.U32.TRUNC.NTZ R14, R6 ;  /* 0x00000006000e7305 */ /* 0x000622000020f000 */
[-CC-:B--2---:R-:W-:Y:S02]  /*4730*/  SHF.R.U64 R13, R10, R8.reuse, R3.reuse ;  /* 0x000000080a0d7219 */ /* 0x184fe40000001203 */
[----:B------:R-:W-:-:S04]  /*4740*/  SHF.R.U32.HI R0, RZ, R8, R3 ;  /* 0x00000008ff007219 */ /* 0x000fc80000011603 */
[----:B-----5:R-:W2:Y:S01]  /*4750*/  LDC R24, c[0x0][0x648] ;  /* 0x00019200ff187b82 */ /* 0x020ea20000000800 */
[-CC-:B----4-:R-:W-:Y:S02]  /*4760*/  SHF.R.U64 R15, R13, R11.reuse, R0.reuse ;  /* 0x0000000b0d0f7219 */ /* 0x190fe40000001200 */
[----:B------:R-:W-:-:S03]  /*4770*/  SHF.R.U32.HI R5, RZ, R11, R0 ;  /* 0x0000000bff057219 */ /* 0x000fc60000011600 */
[----:B------:R-:W-:Y:S02]  /*4780*/  IMAD.MOV.U32 R4, RZ, RZ, R15 ;  /* 0x000000ffff047224 */ /* 0x000fe400078e000f */
[----:B------:R-:W4:Y:S01]  /*4790*/  LDC R28, c[0x0][0x638] ;  /* 0x00018e00ff1c7b82 */ /* 0x000f220000000800 */
[----:B0-----:R-:W-:-:S07]  /*47a0*/  IMAD R25, R9, R7, R12 ;  /* 0x0000000709197224 */ /* 0x001fce00078e020c */
[----:B------:R-:W0:Y:S08]  /*47b0*/  LDC R29, c[0x0][0x610] ;  /* 0x00018400ff1d7b82 */ /* 0x000e300000000800 */
[----:B------:R-:W0:Y:S01]  /*47c0*/  LDC R30, c[0x0][0x600] ;  /* 0x00018000ff1e7b82 */ /* 0x000e220000000800 */
[----:B-123--:R-:W-:Y:S05]  /*47d0*/  @!P0 BRA `(.L_x_93) ;  /* 0x0000000000288947 */ /* 0x00efea0003800000 */
        /* <DEDUP_REMOVED lines=10> */
.L_x_93:
[----:B------:R-:W-:Y:S01]  /*4880*/  ISETP.NE.AND P0, PT, R2, 0x1, PT ;  /* 0x000000010200780c */ /* 0x000fe20003f05270 */
[----:B------:R-:W-:Y:S01]  /*4890*/  IMAD.MOV R14, RZ, RZ, -R14 ;  /* 0x000000ffff0e7224 */ /* 0x000fe200078e0a0e */
[----:B------:R-:W-:Y:S02]  /*48a0*/  SHF.R.U64 R3, R4, R24, R5 ;  /* 0x0000001804037219 */ /* 0x000fe40000001205 */
[----:B------:R-:W-:Y:S02]  /*48b0*/  LOP3.LUT R0, R13, R64, RZ, 0xc0, !PT ;  /* 0x000000400d007212 */ /* 0x000fe400078ec0ff */
[----:B------:R-:W-:Y:S01]  /*48c0*/  LOP3.LUT R10, R10, R63, RZ, 0xc0, !PT ;  /* 0x0000003f0a0a7212 */ /* 0x000fe200078ec0ff */
[----:B------:R-:W-:Y:S02]  /*48d0*/  IMAD.MOV R4, RZ, RZ, -R3 ;  /* 0x000000ffff047224 */ /* 0x000fe400078e0a03 */
[----:B------:R-:W-:Y:S02]  /*48e0*/  IMAD R0, R59, R3, R0 ;  /* 0x000000033b007224 */ /* 0x000fe400078e0200 */
[----:B----4-:R-:W-:-:S02]  /*48f0*/  IMAD R3, R4, R28, R15 ;  /* 0x0000001c04037224 */ /* 0x010fc400078e020f */
[----:B------:R-:W-:Y:S02]  /*4900*/  @P0 IMAD R25, R21, R14, R20 ;  /* 0x0000000e15190224 */ /* 0x000fe400078e0214 */
[----:B0-----:R-:W-:Y:S02]  /*4910*/  IMAD R5, R3, R30, R10 ;  /* 0x0000001e03057224 */ /* 0x001fe400078e020a */
[----:B------:R-:W-:Y:S02]  /*4920*/  IMAD R0, R0, R29, R25 ;  /* 0x0000001d00007224 */ /* 0x000fe400078e0219 */
[----:B------:R-:W-:-:S03]  /*4930*/  IMAD.MOV.U32 R4, RZ, RZ, 0x1 ;  /* 0x00000001ff047424 */ /* 0x000fc600078e00ff */
[----:B------:R-:W-:Y:S02]  /*4940*/  SEL R68, R5, R0, !P0 ;  /* 0x0000000005447207 */ /* 0x000fe40004000000 */
[----:B------:R-:W-:Y:S02]  /*4950*/  PRMT R3, R4, 0x7610, R3 ;  /* 0x0000761004037816 */ /* 0x000fe40000000003 */
[----:B------:R-:W-:-:S07]  /*4960*/  SEL R0, R0, R5, !P0 ;  /* 0x0000000500007207 */ /* 0x000fce0004000000 */
.L_x_91:
[----:B------:R-:W-:Y:S01]  /*4970*/  LOP3.LUT P0, RZ, R3, 0xff, RZ, 0xc0, !PT ;  /* 0x000000ff03ff7812 */ /* 0x000fe2000780c0ff */
[----:B------:R-:W-:Y:S01]  /*4980*/  UIMAD.WIDE.U32 UR4, UR42, -0x55555555, URZ ;  /* 0xaaaaaaab2a0478a5 */ /* 0x000fe2000f8e003f */
[----:B------:R-:W-:-:S03]  /*4990*/  IMAD.MOV.U32 R69, RZ, RZ, R0 ;  /* 0x000000ffff457224 */ /* 0x000fc600078e0000 */
[----:B------:R-:W-:-:S04]  /*49a0*/  USHF.R.U32.HI UR4, URZ, 0x1, UR5 ;  /* 0x000000013f047899 */ /* 0x000fc80008011605 */
[----:B------:R-:W-:-:S04]  /*49b0*/  UIMAD UR42, UR4, -0x3, UR42 ;  /* 0xfffffffd042a78a4 */ /* 0x000fc8000f8e022a */
[----:B------:R-:W-:Y:S08]  /*49c0*/  @P0 BRA `(.L_x_94) ;  /* 0xffffffc400f40947 */ /* 0x000ff0000383ffff */
[----:B------:R-:W-:Y:S05]  /*49d0*/  EXIT ;  /* 0x000000000000794d */ /* 0x000fea0003800000 */
.L_x_3:
        /* <DEDUP_REMOVED lines=26> */
.L_x_96:
[--C-:B------:R-:W-:Y:S01]  /*4b80*/  SHF.R.U64 R14, R12, R20, R13.reuse ;  /* 0x000000140c0e7219 */ /* 0x100fe2000000120d */
[----:B------:R-:W0:Y:S01]  /*4b90*/  LDC R24, c[0x0][0x618] ;  /* 0x00018600ff187b82 */ /* 0x000e220000000800 */
[----:B------:R-:W-:Y:S01]  /*4ba0*/  I2FP.F32.U32 R8, R6 ;  /* 0x0000000600087245 */ /* 0x000fe20000201000 */
[----:B------:R-:W-:Y:S01]  /*4bb0*/  ULDC UR4, c[0x0][0x150] ;  /* 0x0000540000047ab9 */ /* 0x000fe20000000800 */
[----:B------:R-:W-:Y:S02]  /*4bc0*/  SHF.R.U32.HI R7, RZ, R20, R13 ;  /* 0x00000014ff077219 */ /* 0x000fe4000001160d */
[----:B------:R-:W-:Y:S01]  /*4bd0*/  IADD3 R11, P0, RZ, -R14, RZ ;  /* 0x8000000eff0b7210 */ /* 0x000fe20007f1e0ff */
[----:B------:R-:W-:Y:S01]  /*4be0*/  FMUL R13, R8, UR4 ;  /* 0x00000004080d7c20 */ /* 0x000fe20008400000 */
[----:B------:R-:W-:Y:S01]  /*4bf0*/  ULDC UR4, c[0x0][0x154] ;  /* 0x0000550000047ab9 */ /* 0x000fe20000000800 */
[----:B------:R-:W1:Y:S02]  /*4c00*/  LDC.64 R26, c[0x0][0x640] ;  /* 0x00019000ff1a7b82 */ /* 0x000e640000000a00 */
[----:B------:R-:W-:-:S02]  /*4c10*/  IMAD.X R7, RZ, RZ, ~R7, P0 ;  /* 0x000000ffff077224 */ /* 0x000fc400000e0e07 */
[----:B------:R-:W2:Y:S01]  /*4c20*/  F2I.U32.TRUNC.NTZ R13, R13 ;  /* 0x0000000d000d7305 */ /* 0x000ea2000020f000 */
[----:B------:R-:W-:-:S03]  /*4c30*/  IMAD.WIDE.U32 R8, R11, R22, R16 ;  /* 0x000000160b087225 */ /* 0x000fc600078e0010 */
[----:B------:R-:W3:Y:S01]  /*4c40*/  LDC R15, c[0x0][0x144] ;  /* 0x00005100ff0f7b82 */ /* 0x000ee20000000800 */
[----:B------:R-:W-:-:S04]  /*4c50*/  IMAD R10, R7, R22, RZ ;  /* 0x00000016070a7224 */ /* 0x000fc800078e02ff */
[----:B------:R-:W-:Y:S02]  /*4c60*/  IMAD R7, R11, R23, R10 ;  /* 0x000000170b077224 */ /* 0x000fe400078e020a */
[----:B------:R-:W-:Y:S01]  /*4c70*/  IMAD.MOV.U32 R10, RZ, RZ, -0x1 ;  /* 0xffffffffff0a7424 */ /* 0x000fe200078e00ff */
[----:B------:R-:W4:Y:S01]  /*4c80*/  LDC R20, c[0x0][0x608] ;  /* 0x00018200ff147b82 */ /* 0x000f220000000800 */
[----:B------:R-:W-:Y:S01]  /*4c90*/  IMAD.IADD R7, R9, 0x1, R7 ;  /* 0x0000000109077824 */ /* 0x000fe200078e0207 */
[----:B------:R-:W-:-:S04]  /*4ca0*/  I2FP.F32.U32 R9, R5 ;  /* 0x0000000500097245 */ /* 0x000fc80000201000 */
[-C--:B0-----:R-:W-:Y:S01]  /*4cb0*/  SHF.R.U64 R12, R8, R24.reuse, R7 ;  /* 0x00000018080c7219 */ /* 0x081fe20000001207 */
[----:B--2---:R-:W-:Y:S01]  /*4cc0*/  IMAD.MOV R8, RZ, RZ, -R13 ;  /* 0x000000ffff087224 */ /* 0x004fe200078e0a0d */
[----:B------:R-:W0:Y:S01]  /*4cd0*/  LDC R11, c[0x0][0x658] ;  /* 0x00019600ff0b7b82 */ /* 0x000e220000000800 */
[----:B-1----:R-:W-:Y:S01]  /*4ce0*/  ISETP.NE.U32.AND P0, PT, R26, RZ, PT ;  /* 0x000000ff1a00720c */ /* 0x002fe20003f05070 */
[----:B------:R-:W-:Y:S01]  /*4cf0*/  FMUL R9, R9, UR4 ;  /* 0x0000000409097c20 */ /* 0x000fe20008400000 */
[----:B------:R-:W-:Y:S02]  /*4d00*/  SHF.R.U32.HI R7, RZ, R24, R7 ;  /* 0x00000018ff077219 */ /* 0x000fe40000011607 */
[----:B------:R-:W-:-:S03]  /*4d10*/  ISETP.NE.AND.EX P0, PT, R27, RZ, PT, P0 ;  /* 0x000000ff1b00720c */ /* 0x000fc60003f05300 */
[----:B------:R-:W1:Y:S01]  /*4d20*/  LDC R22, c[0x0][0x148] ;  /* 0x00005200ff167b82 */ /* 0x000e620000000800 */
[----:B---3--:R-:W-:Y:S02]  /*4d30*/  IMAD R23, R15, R8, R6 ;  /* 0x000000080f177224 */ /* 0x008fe400078e0206 */
[----:B------:R-:W-:-:S05]  /*4d40*/  IMAD.MOV.U32 R8, RZ, RZ, 0x1 ;  /* 0x00000001ff087424 */ /* 0x000fca00078e00ff */
[----:B------:R-:W2:Y:S01]  /*4d50*/  LDC R21, c[0x0][0x600] ;  /* 0x00018000ff157b82 */ /* 0x000ea20000000800 */
[-CC-:B----4-:R-:W-:Y:S02]  /*4d60*/  SHF.R.U64 R15, R12, R20.reuse, R7.reuse ;  /* 0x000000140c0f7219 */ /* 0x190fe40000001207 */
[----:B------:R-:W-:Y:S02]  /*4d70*/  SHF.R.U32.HI R6, RZ, R20, R7 ;  /* 0x00000014ff067219 */ /* 0x000fe40000011607 */
[----:B------:R3:W4:Y:S03]  /*4d80*/  F2I.U32.TRUNC.NTZ R20, R9 ;  /* 0x0000000900147305 */ /* 0x000726000020f000 */
[----:B------:R-:W1:Y:S01]  /*4d90*/  LDC R25, c[0x0][0x648] ;  /* 0x00019200ff197b82 */ /* 0x000e620000000800 */
[-C--:B0-----:R-:W-:Y:S02]  /*4da0*/  SHF.R.U64 R19, R15, R11.reuse, R6 ;  /* 0x0000000b0f137219 */ /* 0x081fe40000001206 */
[----:B------:R-:W-:-:S02]  /*4db0*/  SHF.L.U32 R10, R10, R11, RZ ;  /* 0x0000000b0a0a7219 */ /* 0x000fc400000006ff */
[-C--:B------:R-:W-:Y:S01]  /*4dc0*/  SHF.R.U32.HI R7, RZ, R11.reuse, R6 ;  /* 0x0000000bff077219 */ /* 0x080fe20000011606 */
[----:B------:R-:W-:Y:S01]  /*4dd0*/  IMAD.MOV.U32 R6, RZ, RZ, R19 ;  /* 0x000000ffff067224 */ /* 0x000fe200078e0013 */
[----:B------:R-:W-:Y:S01]  /*4de0*/  SHF.L.U32 R24, R8, R11, RZ ;  /* 0x0000000b08187219 */ /* 0x000fe200000006ff */
[----:B------:R-:W0:Y:S01]  /*4df0*/  LDC R28, c[0x0][0x638] ;  /* 0x00018e00ff1c7b82 */ /* 0x000e220000000800 */
[----:B------:R-:W-:-:S07]  /*4e00*/  LOP3.LUT R30, RZ, R10, RZ, 0x33, !PT ;  /* 0x0000000aff1e7212 */ /* 0x000fce00078e33ff */
[----:B------:R-:W0:Y:S01]  /*4e10*/  LDC R29, c[0x0][0x610] ;  /* 0x00018400ff1d7b82 */ /* 0x000e220000000800 */
[----:B---34-:R-:W-:Y:S05]  /*4e20*/  @!P0 BRA `(.L_x_97) ;  /* 0x0000000000288947 */ /* 0x018fea0003800000 */
[----:B------:R-:W3:Y:S02]  /*4e30*/  LDC R6, c[0x0][0x64c] ;  /* 0x00019300ff067b82 */ /* 0x000ee40000000800 */
[----:B---3--:R-:W-:-:S05]  /*4e40*/  IADD3 R11, P0, R19, R6, RZ ;  /* 0x00000006130b7210 */ /* 0x008fca0007f1e0ff */
        /* <DEDUP_REMOVED lines=8> */
.L_x_97:
[----:B------:R-:W-:Y:S01]  /*4ed0*/  ISETP.NE.AND P0, PT, R2, 0x1, PT ;  /* 0x000000010200780c */ /* 0x000fe20003f05270 */
[----:B--2---:R-:W-:Y:S01]  /*4ee0*/  VIADD R9, R21, 0xffffffff ;  /* 0xffffffff15097836 */ /* 0x004fe20000000000 */
[----:B-1----:R-:W-:Y:S01]  /*4ef0*/  SHF.R.U64 R7, R6, R25, R7 ;  /* 0x0000001906077219 */ /* 0x002fe20000001207 */
[----:B------:R-:W-:Y:S01]  /*4f00*/  IMAD.MOV R20, RZ, RZ, -R20 ;  /* 0x000000ffff147224 */ /* 0x000fe200078e0a14 */
[----:B------:R-:W-:Y:S02]  /*4f10*/  LOP3.LUT R6, R15, R30, RZ, 0xc0, !PT ;  /* 0x0000001e0f067212 */ /* 0x000fe400078ec0ff */
[----:B------:R-:W-:Y:S01]  /*4f20*/  LOP3.LUT R12, R12, R9, RZ, 0xc0, !PT ;  /* 0x000000090c0c7212 */ /* 0x000fe200078ec0ff */
[----:B------:R-:W-:Y:S02]  /*4f30*/  IMAD.MOV R8, RZ, RZ, -R7 ;  /* 0x000000ffff087224 */ /* 0x000fe400078e0a07 */
[----:B------:R-:W-:Y:S02]  /*4f40*/  IMAD R6, R24, R7, R6 ;  /* 0x0000000718067224 */ /* 0x000fe400078e0206 */
[----:B------:R-:W-:-:S02]  /*4f50*/  IMAD.MOV.U32 R9, RZ, RZ, 0x1 ;  /* 0x00000001ff097424 */ /* 0x000fc400078e00ff */
[----:B------:R-:W-:Y:S02]  /*4f60*/  @P0 IMAD R23, R22, R20, R5 ;  /* 0x0000001416170224 */ /* 0x000fe400078e0205 */
[----:B0-----:R-:W-:Y:S02]  /*4f70*/  IMAD R5, R8, R28, R19 ;  /* 0x0000001c08057224 */ /* 0x001fe400078e0213 */
[----:B------:R-:W-:Y:S02]  /*4f80*/  IMAD R19, R6, R29, R23 ;  /* 0x0000001d06137224 */ /* 0x000fe400078e0217 */
[----:B------:R-:W-:Y:S02]  /*4f90*/  IMAD R6, R5, R21, R12 ;  /* 0x0000001505067224 */ /* 0x000fe400078e020c */
[----:B------:R-:W-:-:S03]  /*4fa0*/  IMAD.MOV.U32 R8, RZ, RZ, R14 ;  /* 0x000000ffff087224 */ /* 0x000fc600078e000e */
[----:B------:R-:W-:Y:S02]  /*4fb0*/  SEL R20, R6, R19, !P0 ;  /* 0x0000001306147207 */ /* 0x000fe40004000000 */
[----:B------:R-:W-:-:S07]  /*4fc0*/  SEL R19, R19, R6, !P0 ;  /* 0x0000000613137207 */ /* 0x000fce0004000000 */
.L_x_95:
[----:B------:R-:W-:-:S08]  /*4fd0*/  NOP ;  /* 0x0000000000007918 */ /* 0x000fd00000000000 */
[----:B------:R-:W0:-:S00]  /*4fe0*/  USETMAXREG.DEALLOC.CTAPOOL 0x28 ;  /* 0x00000028000079c8 */ /* 0x000e0000080e0500 */
[----:B0-----:R-:W-:-:S13]  /*4ff0*/  ISETP.NE.AND P0, PT, R0, RZ, PT ;  /* 0x000000ff0000720c */ /* 0x001fda0003f05270 */
[----:B------:R-:W-:Y:S05]  /*5000*/  @P0 EXIT ;  /* 0x000000000000094d */ /* 0x000fea0003800000 */
[----:B------:R-:W-:Y:S01]  /*5010*/  LOP3.LUT P0, RZ, R9, 0xff, RZ, 0xc0, !PT ;  /* 0x000000ff09ff7812 */ /* 0x000fe2000780c0ff */
[----:B------:R-:W-:Y:S02]  /*5020*/  IMAD.MOV.U32 R0, RZ, RZ, 0x1 ;  /* 0x00000001ff007424 */ /* 0x000fe400078e00ff */
[----:B------:R-:W-:-:S10]  /*5030*/  IMAD.MOV.U32 R12, RZ, RZ, RZ ;  /* 0x000000ffff0c7224 */ /* 0x000fd400078e00ff */
[----:B------:R-:W-:Y:S05]  /*5040*/  @!P0 BRA `(.L_x_98) ;  /* 0x0000000c00448947 */ /* 0x000fea0003800000 */
[----:B------:R-:W0:Y:S01]  /*5050*/  LDC R0, c[0x0][0x28c] ;  /* 0x0000a300ff007b82 */ /* 0x000e220000000800 */
[----:B------:R-:W-:Y:S01]  /*5060*/  LOP3.LUT P0, RZ, R3, 0x1f, RZ, 0xc0, !PT ;  /* 0x0000001f03ff7812 */ /* 0x000fe2000780c0ff */
[----:B------:R-:W-:Y:S01]  /*5070*/  ULDC UR5, c[0x0][0x658] ;  /* 0x0001960000057ab9 */ /* 0x000fe20000000800 */
[----:B------:R-:W-:Y:S01]  /*5080*/  UMOV UR6, 0xffffffff ;  /* 0xffffffff00067882 */ /* 0x000fe20000000000 */
[----:B------:R-:W-:Y:S01]  /*5090*/  BSSY B0, `(.L_x_98) ;  /* 0x00000cc000007945 */ /* 0x000fe20003800000 */
[----:B------:R-:W-:Y:S01]  /*50a0*/  USHF.L.U32 UR6, UR6, UR5, URZ ;  /* 0x0000000506067299 */ /* 0x000fe2000800063f */
[C---:B------:R-:W-:Y:S01]  /*50b0*/  ISETP.NE.AND P2, PT, R4.reuse, RZ, PT ;  /* 0x000000ff0400720c */ /* 0x040fe20003f45270 */
[----:B------:R-:W-:Y:S01]  /*50c0*/  IMAD.MOV.U32 R13, RZ, RZ, 0x1 ;  /* 0x00000001ff0d7424 */ /* 0x000fe200078e00ff */
[----:B------:R-:W-:Y:S01]  /*50d0*/  ISETP.NE.OR P0, PT, R4, RZ, !P0 ;  /* 0x000000ff0400720c */ /* 0x000fe20004705670 */
[----:B------:R-:W-:Y:S01]  /*50e0*/  IMAD.MOV.U32 R12, RZ, RZ, RZ ;  /* 0x000000ffff0c7224 */ /* 0x000fe200078e00ff */
[----:B------:R-:W-:Y:S01]  /*50f0*/  LOP3.LUT R11, R18, 0x2, RZ, 0xfc, !PT ;  /* 0x00000002120b7812 */ /* 0x000fe200078efcff */
[----:B------:R-:W-:Y:S01]  /*5100*/  ULDC UR4, c[0x0][0x600] ;  /* 0x0001800000047ab9 */ /* 0x000fe20000000800 */
[----:B------:R-:W-:Y:S01]  /*5110*/  UMOV UR7, 0x1 ;  /* 0x0000000100077882 */ /* 0x000fe20000000000 */
[----:B------:R-:W-:-:S02]  /*5120*/  UIADD3 UR4, UR4, -0x1, URZ ;  /* 0xffffffff04047890 */ /* 0x000fc4000fffe03f */
[----:B------:R-:W-:Y:S02]  /*5130*/  USHF.L.U32 UR5, UR7, UR5, URZ ;  /* 0x0000000507057299 */ /* 0x000fe4000800063f */
[----:B------:R-:W-:Y:S01]  /*5140*/  ULOP3.LUT UR13, URZ, UR6, URZ, 0x33, !UPT ;  /* 0x000000063f0d7292 */ /* 0x000fe2000f8e333f */
[----:B------:R-:W-:Y:S01]  /*5150*/  ULDC.64 UR22, c[0x0][0x198] ;  /* 0x0000660000167ab9 */ /* 0x000fe20000000a00 */
[----:B0-----:R-:W-:-:S05]  /*5160*/  VIADD R0, R0, 0x3f ;  /* 0x0000003f00007836 */ /* 0x001fca0000000000 */
[----:B------:R-:W-:-:S04]  /*5170*/  SHF.R.S32.HI R3, RZ, 0x1f, R0 ;  /* 0x0000001fff037819 */ /* 0x000fc80000011400 */
[----:B------:R-:W-:Y:S01]  /*5180*/  LEA.HI R3, R3, R0, RZ, 0x6 ;  /* 0x0000000003037211 */ /* 0x000fe200078f30ff */
[----:B------:R-:W-:-:S03]  /*5190*/  IMAD.MOV.U32 R0, RZ, RZ, 0x1 ;  /* 0x00000001ff007424 */ /* 0x000fc600078e00ff */
[----:B------:R-:W-:-:S05]  /*51a0*/  SHF.R.S32.HI R3, RZ, 0x6, R3 ;  /* 0x00000006ff037819 */ /* 0x000fca0000011403 */
[----:B------:R-:W-:-:S07]  /*51b0*/  VIADD R10, R3, 0x1 ;  /* 0x00000001030a7836 */ /* 0x000fce0000000000 */
.L_x_110:
[----:B------:R-:W-:-:S03]  /*51c0*/  UMOV UR6, 0xffffffff ;  /* 0xffffffff00067882 */ /* 0x000fc60000000000 */
[----:B------:R-:W-:Y:S05]  /*51d0*/  BRA.DIV UR6, `(.L_x_99) ;  /* 0x0000000e06a87947 */ /* 0x000fea000b800000 */
[----:B------:R-:W-:-:S13]  /*51e0*/  ELECT P6, URZ, PT ;  /* 0x00000000003f782f */ /* 0x000fda00038c0000 */
.L_x_120:
[----:B------:R-:W0:Y:S01]  /*51f0*/  LDC R4, c[0x0][0x28c] ;  /* 0x0000a300ff047b82 */ /* 0x000e220000000800 */
[----:B------:R-:W-:Y:S01]  /*5200*/  BSSY B1, `(.L_x_100) ;  /* 0x0000043000017945 */ /* 0x000fe20003800000 */
[----:B0-----:R-:W-:-:S13]  /*5210*/  ISETP.LT.OR P6, PT, R4, 0x1, !P6 ;  /* 0x000000010400780c */ /* 0x001fda00077c1670 */
[----:B------:R-:W-:Y:S05]  /*5220*/  @P6 BRA `(.L_x_101) ;  /* 0x0000000400006947 */ /* 0x000fea0003800000 */
[----:B------:R-:W-:Y:S02]  /*5230*/  IMAD.SHL.U32 R19, R19, 0x80, RZ ;  /* 0x0000008013137824 */ /* 0x000fe400078e00ff */
[----:B------:R-:W-:Y:S02]  /*5240*/  IMAD.SHL.U32 R20, R20, 0x40, RZ ;  /* 0x0000004014147824 */ /* 0x000fe400078e00ff */
[----:B------:R-:W-:Y:S02]  /*5250*/  IMAD.MOV.U32 R21, RZ, RZ, RZ ;  /* 0x000000ffff157224 */ /* 0x000fe400078e00ff */
[----:B------:R-:W-:Y:S02]  /*5260*/  IMAD.MOV.U32 R4, RZ, RZ, R10 ;  /* 0x000000ffff047224 */ /* 0x000fe400078e000a */
[----:B------:R-:W-:Y:S02]  /*5270*/  IMAD.MOV.U32 R5, RZ, RZ, R0 ;  /* 0x000000ffff057224 */ /* 0x000fe400078e0000 */
[----:B------:R-:W-:-:S07]  /*5280*/  IMAD.MOV.U32 R6, RZ, RZ, R12 ;  /* 0x000000ffff067224 */ /* 0x000fce00078e000c */
.L_x_105:
[----:B------:R-:W0:Y:S01]  /*5290*/  S2R R14, SR_CgaCtaId ;  /* 0x00000000000e7919 */ /* 0x000e220000008800 */
[----:B------:R-:W-:Y:S01]  /*52a0*/  MOV R7, 0x400 ;  /* 0x0000040000077802 */ /* 0x000fe20000000f00 */
[----:B------:R-:W1:Y:S03]  /*52b0*/  @!P2 LDC R9, c[0x0][0x500] ;  /* 0x00014000ff09ab82 */ /* 0x000e660000000800 */
[----:B0-----:R-:W-:Y:S02]  /*52c0*/  LEA R15, R14, R7, 0x18 ;  /* 0x000000070e0f7211 */ /* 0x001fe400078ec0ff */
[----:B------:R-:W-:-:S03]  /*52d0*/  SHF.L.U32 R7, R5, 0x1f, RZ ;  /* 0x0000001f05077819 */ /* 0x000fc600000006ff */
[----:B------:R-:W-:-:S04]  /*52e0*/  IMAD R14, R6, 0x8, R15 ;  /* 0x00000008060e7824 */ /* 0x000fc800078e020f */
[----:B------:R-:W0:Y:S02]  /*52f0*/  SYNCS.PHASECHK.TRANS64.TRYWAIT P1, [R14+URZ+0x18], R7 ;  /* 0x000018070e0075a7 */ /* 0x000e24000802017f */
[----:B01----:R-:W-:Y:S05]  /*5300*/  @!P1 BRA `(.L_x_102) ;  /* 0x0000000c007c9947 */ /* 0x003fea0003800000 */
.L_x_121:
[----:B0-----:R-:W-:Y:S01]  /*5310*/  PRMT R7, R11, 0x9910, RZ ;  /* 0x000099100b077816 */ /* 0x001fe200000000ff */
[----:B------:R0:W-:Y:S03]  /*5320*/  @!P2 SYNCS.ARRIVE.TRANS64 RZ, [R14+URZ], R9 ;  /* 0x000000090effa9a7 */ /* 0x0001e6000800003f */
[----:B------:R-:W-:-:S13]  /*5330*/  ISETP.NE.AND P1, PT, R7, 0x2, PT ;  /* 0x000000020700780c */ /* 0x000fda0003f25270 */
[----:B0-----:R-:W-:Y:S05]  /*5340*/  @P1 BRA `(.L_x_103) ;  /* 0x0000000000041947 */ /* 0x001fea0003800000 */
[----:B------:R-:W-:Y:S01]  /*5350*/  BPT.TRAP 0x1 ;  /* 0x000000040000795c */ /* 0x000fe20000300000 */
.L_x_103:
[----:B------:R-:W-:Y:S05]  /*5360*/  @P0 BRA `(.L_x_104) ;  /* 0x0000000000040947 */ /* 0x000fea0003800000 */
[----:B------:R-:W-:Y:S01]  /*5370*/  BPT.TRAP 0x1 ;  /* 0x000000040000795c */ /* 0x000fe20000300000 */
.L_x_104:
[C-C-:B------:R-:W-:Y:S01]  /*5380*/  IMAD R7, R6.reuse, 0x8000, R15.reuse ;  /* 0x0000800006077824 */ /* 0x140fe200078e020f */
[----:B------:R-:W-:Y:S01]  /*5390*/  R2UR UR34, R21 ;  /* 0x00000000152272ca */ /* 0x000fe200000e0000 */
[----:B------:R-:W-:Y:S01]  /*53a0*/  IMAD R15, R6, 0x4000, R15 ;  /* 0x00004000060f7824 */ /* 0x000fe200078e020f */
[----:B------:R-:W-:Y:S01]  /*53b0*/  R2UR UR33, R14 ;  /* 0x000000000e2172ca */ /* 0x000fe200000e0000 */
[----:B------:R-:W-:Y:S01]  /*53c0*/  VIADD R4, R4, 0xffffffff ;  /* 0xffffffff04047836 */ /* 0x000fe20000000000 */
[----:B------:R-:W-:Y:S01]  /*53d0*/  R2UR UR24, R7 ;  /* 0x00000000071872ca */ /* 0x000fe200000e0000 */
[----:B------:R-:W-:Y:S01]  /*53e0*/  UIADD3 UR6, UP0, UR22, 0xf0, URZ ;  /* 0x000000f016067890 */ /* 0x000fe2000ff1e03f */
[----:B------:R-:W-:Y:S01]  /*53f0*/  R2UR UR8, R15 ;  /* 0x000000000f0872ca */ /* 0x000fe200000e0000 */
[----:B------:R-:W-:Y:S01]  /*5400*/  UIADD3 UR30, UP1, UR22, 0x1f0, URZ ;  /* 0x000001f0161e7890 */ /* 0x000fe2000ff3e03f */
[----:B------:R-:W-:Y:S01]  /*5410*/  R2UR UR36, R8 ;  /* 0x00000000082472ca */ /* 0x000fe200000e0000 */
[----:B------:R-:W-:Y:S01]  /*5420*/  UIADD3.X UR7, URZ, UR23, URZ, UP0, !UPT ;  /* 0x000000173f077290 */ /* 0x000fe200087fe43f */
[----:B------:R-:W-:Y:S01]  /*5430*/  R2UR UR35, R19 ;  /* 0x00000000132372ca */ /* 0x000fe200000e0000 */
[----:B------:R-:W-:Y:S01]  /*5440*/  UIADD3.X UR31, URZ, UR23, URZ, UP1, !UPT ;  /* 0x000000173f1f7290 */ /* 0x000fe20008ffe43f */
[----:B------:R-:W-:Y:S01]  /*5450*/  R2UR UR19, R20 ;  /* 0x00000000141372ca */ /* 0x000fe200000e0000 */
[----:B------:R-:W-:Y:S01]  /*5460*/  UIADD3 UR26, UR34, 0x20, URZ ;  /* 0x00000020221a7890 */ /* 0x000fe2000fffe03f */
[----:B------:R-:W-:Y:S01]  /*5470*/  ISETP.GT.AND P3, PT, R4, 0x1, PT ;  /* 0x000000010400780c */ /* 0x000fe20003f64270 */
[----:B------:R-:W-:Y:S01]  /*5480*/  VIADD R6, R6, 0x1 ;  /* 0x0000000106067836 */ /* 0x000fe20000000000 */
[----:B------:R-:W-:Y:S01]  /*5490*/  UMOV UR14, 0x0 ;  /* 0x00000000000e7882 */ /* 0x000fe20000000000 */
[----:B------:R-:W-:Y:S01]  /*54a0*/  UIADD3 UR32, UR24, 0x100, URZ ;  /* 0x0000010018207890 */ /* 0x000fe2000fffe03f */
[----:B------:R-:W-:Y:S01]  /*54b0*/  VIADD R21, R21, 0x40 ;  /* 0x0000004015157836 */ /* 0x000fe20000000000 */
[----:B------:R-:W-:Y:S01]  /*54c0*/  UIADD3 UR24, UR24, 0x4100, URZ ;  /* 0x0000410018187890 */ /* 0x000fe2000fffe03f */
[----:B------:R-:W-:Y:S01]  /*54d0*/  ISETP.NE.AND P1, PT, R6, 0x3, PT ;  /* 0x000000030600780c */ /* 0x000fe20003f25270 */
[----:B------:R-:W-:-:S02]  /*54e0*/  UIADD3 UR16, UR8, 0x18100, URZ ;  /* 0x0001810008107890 */ /* 0x000fc4000fffe03f */
[----:B------:R-:W-:Y:S01]  /*54f0*/  UIADD3 UR8, UR8, 0x1a100, URZ ;  /* 0x0001a10008087890 */ /* 0x000fe2000fffe03f */
[----:B------:R-:W-:Y:S01]  /*5500*/  SEL R14, RZ, 0x1, P1 ;  /* 0x00000001ff0e7807 */ /* 0x000fe20000800000 */
[----:B------:R-:W-:Y:S01]  /*5510*/  UMOV UR15, 0x10000000 ;  /* 0x10000000000f7882 */ /* 0x000fe20000000000 */
[----:B------:R-:W-:Y:S01]  /*5520*/  UMOV UR25, UR33 ;  /* 0x0000002100197c82 */ /* 0x000fe20008000000 */
[----:B------:R-:W-:Y:S01]  /*5530*/  UMOV UR28, UR36 ;  /* 0x00000024001c7c82 */ /* 0x000fe20008000000 */
[----:B------:R-:W-:Y:S01]  /*5540*/  UMOV UR27, UR35 ;  /* 0x00000023001b7c82 */ /* 0x000fe20008000000 */
[----:B------:R-:W-:Y:S01]  /*5550*/  UMOV UR17, UR33 ;  /* 0x0000002100117c82 */ /* 0x000fe20008000000 */
[----:B------:R-:W-:Y:S01]  /*5560*/  UMOV UR18, UR34 ;  /* 0x0000002200127c82 */ /* 0x000fe20008000000 */
[----:B------:R-:W-:Y:S01]  /*5570*/  UMOV UR20, UR36 ;  /* 0x0000002400147c82 */ /* 0x000fe20008000000 */
[----:B------:R0:W-:Y:S01]  /*5580*/  UTMALDG.3D [UR32], [UR6], desc[UR14] ;  /* 0x00000e20060075b4 */ /* 0x0001e20008011000 */
[----:B------:R-:W-:Y:S01]  /*5590*/  UMOV UR9, UR33 ;  /* 0x0000002100097c82 */ /* 0x000fe20008000000 */
[----:B------:R-:W-:Y:S01]  /*55a0*/  UMOV UR11, UR19 ;  /* 0x00000013000b7c82 */ /* 0x000fe20008000000 */
[----:B------:R-:W-:Y:S01]  /*55b0*/  UMOV UR12, UR36 ;  /* 0x00000024000c7c82 */ /* 0x000fe20008000000 */
[----:B------:R-:W-:Y:S01]  /*55c0*/  UMOV UR10, UR26 ;  /* 0x0000001a000a7c82 */ /* 0x000fe20008000000 */
[----:B------:R-:W-:-:S02]  /*55d0*/  LOP3.LUT R5, R5, R14, RZ, 0x3c, !PT ;  /* 0x0000000e05057212 */ /* 0x000fc400078e3cff */
[----:B------:R-:W-:Y:S01]  /*55e0*/  SEL R6, R6, RZ, P1 ;  /* 0x000000ff06067207 */ /* 0x000fe20000800000 */
[----:B------:R0:W-:Y:S01]  /*55f0*/  UTMALDG.3D [UR24], [UR6], desc[UR14] ;  /* 0x00000e18060075b4 */ /* 0x0001e20008011000 */
[----:B------:R0:W-:Y:S01]  /*5600*/  UTMALDG.3D [UR16], [UR30], desc[UR14] ;  /* 0x00000e101e0075b4 */ /* 0x0001e20008011000 */
[----:B------:R0:W-:Y:S02]  /*5610*/  UTMALDG.3D [UR8], [UR30], desc[UR14] ;  /* 0x00000e081e0075b4 */ /* 0x0001e40008011000 */
[----:B0-----:R-:W-:Y:S05]  /*5620*/  @P3 BRA `(.L_x_105) ;  /* 0xfffffffc00183947 */ /* 0x001fea000383ffff */
.L_x_101:
[----:B------:R-:W-:Y:S05]  /*5630*/  BSYNC B1 ;  /* 0x0000000000017941 */ /* 0x000fea0003800000 */
.L_x_100:
[----:B------:R-:W-:Y:S01]  /*5640*/  LOP3.LUT P3, RZ, R13, 0xff, RZ, 0xc0, !PT ;  /* 0x000000ff0dff7812 */ /* 0x000fe2000786c0ff */
[----:B------:R-:W-:Y:S01]  /*5650*/  IMAD.IADD R12, R3, 0x1, R12 ;  /* 0x00000001030c7824 */ /* 0x000fe200078e020c */
[----:B------:R-:W-:Y:S01]  /*5660*/  IADD3 R16, P4, R16, UR38, RZ ;  /* 0x0000002610107c10 */ /* 0x000fe2000ff9e0ff */
[----:B------:R-:W-:Y:S01]  /*5670*/  ULDC.64 UR6, c[0x0][0x650] ;  /* 0x0001940000067ab9 */ /* 0x000fe20000000a00 */
[----:B------:R-:W-:Y:S01]  /*5680*/  BSSY B1, `(.L_x_106) ;  /* 0x000006a000017945 */ /* 0x000fe20003800000 */
[----:B------:R-:W-:Y:S01]  /*5690*/  IMAD.MOV.U32 R19, RZ, RZ, -0x1 ;  /* 0xffffffffff137424 */ /* 0x000fe200078e00ff */
[----:B------:R-:W-:Y:S01]  /*56a0*/  ISETP.GT.U32.AND P1, PT, R12, 0x2, PT ;  /* 0x000000020c00780c */ /* 0x000fe20003f24070 */
[----:B------:R-:W-:Y:S01]  /*56b0*/  IMAD.MOV.U32 R20, RZ, RZ, -0x1 ;  /* 0xffffffffff147424 */ /* 0x000fe200078e00ff */
[----:B------:R-:W-:Y:S01]  /*56c0*/  IADD3.X R17, R17, UR41, RZ, P4, !PT ;  /* 0x0000002911117c10 */ /* 0x000fe2000a7fe4ff */
[----:B------:R-:W-:Y:S01]  /*56d0*/  IMAD.MOV.U32 R8, RZ, RZ, -0x1 ;  /* 0xffffffffff087424 */ /* 0x000fe200078e00ff */
[----:B------:R-:W-:-:S02]  /*56e0*/  ISETP.LT.U32.AND P1, PT, R3, 0x3, P1 ;  /* 0x000000030300780c */ /* 0x000fc40000f21070 */
[----:B------:R-:W-:Y:S01]  /*56f0*/  PRMT R13, RZ, 0x7610, R13 ;  /* 0x00007610ff0d7816 */ /* 0x000fe2000000000d */
[----:B------:R-:W0:Y:S01]  /*5700*/  @P3 S2R R5, SR_CgaCtaId ;  /* 0x0000000000053919 */ /* 0x000e220000008800 */
[----:B------:R-:W-:-:S04]  /*5710*/  @P3 MOV R4, 0x400 ;  /* 0x0000040000043802 */ /* 0x000fc80000000f00 */
[----:B0-----:R-:W-:Y:S01]  /*5720*/  @P3 LEA R6, R5, R4, 0x18 ;  /* 0x0000000405063211 */ /* 0x001fe200078ec0ff */
[----:B------:R-:W-:-:S03]  /*5730*/  IMAD.WIDE.U32 R4, R12, -0x55555555, RZ ;  /* 0xaaaaaaab0c047825 */ /* 0x000fc600078e00ff */
[----:B------:R0:W-:Y:S01]  /*5740*/  @P3 SYNCS.ARRIVE.TRANS64.A1T0 RZ, [R6+URZ+0x48], RZ ;  /* 0x000048ff06ff39a7 */ /* 0x0001e2000810003f */
[----:B------:R-:W-:Y:S02]  /*5750*/  ISETP.GE.U32.AND P3, PT, R3, 0x3, PT ;  /* 0x000000030300780c */ /* 0x000fe40003f66070 */
[----:B------:R-:W-:Y:S02]  /*5760*/  SHF.R.U32.HI R7, RZ, 0x1, R5 ;  /* 0x00000001ff077819 */ /* 0x000fe40000011605 */
[----:B------:R-:W-:Y:S02]  /*5770*/  SEL R5, RZ, 0x1, !P1 ;  /* 0x00000001ff057807 */ /* 0x000fe40004800000 */
[----:B------:R-:W-:Y:S01]  /*5780*/  ISETP.GE.U32.AND P1, PT, R16, UR6, PT ;  /* 0x0000000610007c0c */ /* 0x000fe2000bf26070 */
[----:B------:R-:W-:Y:S01]  /*5790*/  IMAD R12, R7, -0x3, R12 ;  /* 0xfffffffd070c7824 */ /* 0x000fe200078e020c */
[----:B------:R-:W-:Y:S02]  /*57a0*/  LOP3.LUT R0, R0, R5, RZ, 0x3c, !PT ;  /* 0x0000000500007212 */ /* 0x000fe400078e3cff */
[----:B------:R-:W-:-:S02]  /*57b0*/  ISETP.GE.U32.AND.EX P1, PT, R17, UR7, PT, P1 ;  /* 0x0000000711007c0c */ /* 0x000fc4000bf26110 */
[----:B------:R-:W-:Y:S02]  /*57c0*/  PRMT R4, RZ, 0x7610, R4 ;  /* 0x00007610ff047816 */ /* 0x000fe40000000004 */
[----:B------:R-:W-:-:S09]  /*57d0*/  @P3 LOP3.LUT R0, R0, 0x1, R7, 0x78, !PT ;  /* 0x0000000100003812 */ /* 0x000fd200078e7807 */
[----:B0-----:R-:W-:Y:S05]  /*57e0*/  @P1 BRA `(.L_x_107) ;  /* 0x00000004004c1947 */ /* 0x001fea0003800000 */
[----:B------:R-:W-:Y:S01]  /*57f0*/  ULDC.64 UR6, c[0x0][0x628] ;  /* 0x00018a0000067ab9 */ /* 0x000fe20000000a00 */
[----:B------:R-:W0:Y:S01]  /*5800*/  S2R R15, SR_CTAID.X ;  /* 0x00000000000f7919 */ /* 0x000e220000002500 */
[----:B------:R-:W-:Y:S01]  /*5810*/  ISETP.NE.U32.AND P1, PT, RZ, UR6, PT ;  /* 0x00000006ff007c0c */ /* 0x000fe2000bf25070 */
[----:B------:R-:W-:Y:S01]  /*5820*/  ULDC UR9, c[0x0][0x630] ;  /* 0x00018c0000097ab9 */ /* 0x000fe20000000800 */
[----:B------:R-:W-:Y:S01]  /*5830*/  IMAD.MOV.U32 R4, RZ, RZ, R16 ;  /* 0x000000ffff047224 */ /* 0x000fe200078e0010 */
[----:B------:R-:W1:Y:S01]  /*5840*/  S2R R14, SR_CTAID.Y ;  /* 0x00000000000e7919 */ /* 0x000e620000002600 */
[----:B------:R-:W-:Y:S01]  /*5850*/  ISETP.NE.AND.EX P1, PT, RZ, UR7, PT, P1 ;  /* 0x00000007ff007c0c */ /* 0x000fe2000bf25310 */
[----:B------:R-:W-:-:S12]  /*5860*/  IMAD.MOV.U32 R5, RZ, RZ, R17 ;  /* 0x000000ffff057224 */ /* 0x000fd800078e0011 */
[----:B------:R-:W-:Y:S05]  /*5870*/  @!P1 BRA `(.L_x_108) ;  /* 0x0000000000289947 */ /* 0x000fea0003800000 */
[----:B------:R-:W-:Y:S02]  /*5880*/  ULDC UR8, c[0x0][0x634] ;  /* 0x00018d0000087ab9 */ /* 0x000fe40000000800 */
[----:B------:R-:W-:-:S05]  /*5890*/  IADD3 R9, P1, R16, UR8, RZ ;  /* 0x0000000810097c10 */ /* 0x000fca000ff3e0ff */
[----:B------:R-:W-:-:S04]  /*58a0*/  IMAD.X R19, RZ, RZ, R17, P1 ;  /* 0x000000ffff137224 */ /* 0x000fc800008e0611 */
[----:B------:R-:W-:-:S04]  /*58b0*/  IMAD.WIDE.U32 R6, R19, UR6, RZ ;  /* 0x0000000613067c25 */ /* 0x000fc8000f8e00ff */
[----:B------:R-:W-:-:S04]  /*58c0*/  IMAD.WIDE.U32 R6, P1, R9, UR7, R6 ;  /* 0x0000000709067c25 */ /* 0x000fc8000f820006 */
[----:B------:R-:W-:-:S04]  /*58d0*/  IMAD.WIDE.U32 R8, R9, UR6, RZ ;  /* 0x0000000609087c25 */ /* 0x000fc8000f8e00ff */
[----:B------:R-:W-:Y:S01]  /*58e0*/  IMAD.X R5, RZ, RZ, RZ, P1 ;  /* 0x000000ffff057224 */ /* 0x000fe200008e06ff */
[----:B------:R-:W-:Y:S01]  /*58f0*/  IADD3 RZ, P1, R9, R6, RZ ;  /* 0x0000000609ff7210 */ /* 0x000fe20007f3e0ff */
[----:B------:R-:W-:-:S04]  /*5900*/  IMAD.MOV.U32 R4, RZ, RZ, R7 ;  /* 0x000000ffff047224 */ /* 0x000fc800078e0007 */
[----:B------:R-:W-:-:S08]  /*5910*/  IMAD.WIDE.U32.X R4, R19, UR7, R4, P1 ;  /* 0x0000000713047c25 */ /* 0x000fd000088e0404 */
.L_x_108:
[--C-:B------:R-:W-:Y:S01]  /*5920*/  SHF.R.U64 R8, R4, UR9, R5.reuse ;  /* 0x0000000904087c19 */ /* 0x100fe20008001205 */
[----:B------:R-:W-:Y:S01]  /*5930*/  ULDC.64 UR6, c[0x0][0x620] ;  /* 0x0001880000067ab9 */ /* 0x000fe20000000a00 */
[----:B------:R-:W-:Y:S01]  /*5940*/  SHF.R.U32.HI R4, RZ, UR9, R5 ;  /* 0x00000009ff047c19 */ /* 0x000fe20008011605 */
[----:B------:R-:W2:Y:S01]  /*5950*/  LDC R24, c[0x0][0x144] ;  /* 0x00005100ff187b82 */ /* 0x000ea20000000800 */
[----:B------:R-:W-:Y:S01]  /*5960*/  IADD3 R7, P1, RZ, -R8, RZ ;  /* 0x80000008ff077210 */ /* 0x000fe20007f3e0ff */
[----:B------:R-:W-:Y:S01]  /*5970*/  ULDC.64 UR10, c[0x0][0x640] ;  /* 0x00019000000a7ab9 */ /* 0x000fe20000000a00 */
[----:B0-----:R-:W-:Y:S01]  /*5980*/  I2FP.F32.U32 R9, R15 ;  /* 0x0000000f00097245 */ /* 0x001fe20000201000 */
[----:B------:R-:W-:Y:S02]  /*5990*/  ULDC UR8, c[0x0][0x608] ;  /* 0x0001820000087ab9 */ /* 0x000fe40000000800 */
[----:B------:R-:W-:Y:S01]  /*59a0*/  IMAD.X R4, RZ, RZ, ~R4, P1 ;  /* 0x000000ffff047224 */ /* 0x000fe200008e0e04 */
[----:B------:R-:W-:Y:S01]  /*59b0*/  ISETP.NE.U32.AND P1, PT, RZ, UR10, PT ;  /* 0x0000000aff007c0c */ /* 0x000fe2000bf25070 */
[----:B------:R-:W0:Y:S02]  /*59c0*/  LDC R21, c[0x0][0x148] ;  /* 0x00005200ff157b82 */ /* 0x000e240000000800 */
[----:B------:R-:W-:Y:S01]  /*59d0*/  IMAD R6, R4, UR6, RZ ;  /* 0x0000000604067c24 */ /* 0x000fe2000f8e02ff */
[----:B------:R-:W-:Y:S01]  /*59e0*/  ISETP.NE.AND.EX P1, PT, RZ, UR11, PT, P1 ;  /* 0x0000000bff007c0c */ /* 0x000fe2000bf25310 */
[----:B------:R-:W-:Y:S01]  /*59f0*/  IMAD.WIDE.U32 R4, R7, UR6, R16 ;  /* 0x0000000607047c25 */ /* 0x000fe2000f8e0010 */
[----:B------:R-:W-:-:S03]  /*5a00*/  ULDC UR6, c[0x0][0x150] ;  /* 0x0000540000067ab9 */ /* 0x000fc60000000800 */
[----:B------:R-:W-:Y:S02]  /*5a10*/  IMAD R7, R7, UR7, R6 ;  /* 0x0000000707077c24 */ /* 0x000fe4000f8e0206 */
[----:B------:R-:W-:Y:S01]  /*5a20*/  FMUL R6, R9, UR6 ;  /* 0x0000000609067c20 */ /* 0x000fe20008400000 */
[----:B------:R-:W-:Y:S01]  /*5a30*/  ULDC UR6, c[0x0][0x618] ;  /* 0x0001860000067ab9 */ /* 0x000fe20000000800 */
[----:B------:R-:W-:Y:S01]  /*5a40*/  ULDC UR7, c[0x0][0x154] ;  /* 0x0000550000077ab9 */ /* 0x000fe20000000800 */
[----:B------:R-:W-:-:S03]  /*5a50*/  IMAD.IADD R5, R5, 0x1, R7 ;  /* 0x0000000105057824 */ /* 0x000fc600078e0207 */
[----:B------:R-:W3:Y:S02]  /*5a60*/  F2I.U32.TRUNC.NTZ R6, R6 ;  /* 0x0000000600067305 */ /* 0x000ee4000020f000 */
[----:B------:R-:W-:Y:S02]  /*5a70*/  SHF.R.U64 R9, R4, UR6, R5 ;  /* 0x0000000604097c19 */ /* 0x000fe40008001205 */
[----:B-1----:R-:W-:-:S05]  /*5a80*/  I2FP.F32.U32 R4, R14 ;  /* 0x0000000e00047245 */ /* 0x002fca0000201000 */
[----:B------:R-:W-:Y:S01]  /*5a90*/  FMUL R22, R4, UR7 ;  /* 0x0000000704167c20 */ /* 0x000fe20008400000 */
[----:B------:R-:W-:Y:S01]  /*5aa0*/  SHF.R.U32.HI R4, RZ, UR6, R5 ;  /* 0x00000006ff047c19 */ /* 0x000fe20008011605 */
[----:B------:R-:W-:-:S03]  /*5ab0*/  ULDC UR6, c[0x0][0x658] ;  /* 0x0001960000067ab9 */ /* 0x000fc60000000800 */
[--C-:B------:R-:W-:Y:S01]  /*5ac0*/  SHF.R.U64 R20, R9, UR8, R4.reuse ;  /* 0x0000000809147c19 */ /* 0x100fe20008001204 */
[----:B------:R-:W1:Y:S01]  /*5ad0*/  F2I.U32.TRUNC.NTZ R22, R22 ;  /* 0x0000001600167305 */ /* 0x000e62000020f000 */
[----:B------:R-:W-:Y:S01]  /*5ae0*/  SHF.R.U32.HI R5, RZ, UR8, R4 ;  /* 0x00000008ff057c19 */ /* 0x000fe20008011604 */
[----:B---3--:R-:W-:-:S03]  /*5af0*/  IMAD.MOV R6, RZ, RZ, -R6 ;  /* 0x000000ffff067224 */ /* 0x008fc600078e0a06 */
[----:B------:R-:W-:Y:S01]  /*5b00*/  SHF.R.U64 R19, R20, UR6, R5 ;  /* 0x0000000614137c19 */ /* 0x000fe20008001205 */
[----:B--2---:R-:W-:Y:S01]  /*5b10*/  IMAD R15, R24, R6, R15 ;  /* 0x00000006180f7224 */ /* 0x004fe200078e020f */
[----:B------:R-:W-:-:S03]  /*5b20*/  SHF.R.U32.HI R23, RZ, UR6, R5 ;  /* 0x00000006ff177c19 */ /* 0x000fc60008011605 */
[----:B------:R-:W-:Y:S02]  /*5b30*/  IMAD.MOV.U32 R4, RZ, RZ, R19 ;  /* 0x000000ffff047224 */ /* 0x000fe400078e0013 */
[----:B------:R-:W-:Y:S01]  /*5b40*/  IMAD.MOV.U32 R5, RZ, RZ, R23 ;  /* 0x000000ffff057224 */ /* 0x000fe200078e0017 */
[----:B-1----:R-:W-:Y:S06]  /*5b50*/  @!P1 BRA `(.L_x_109) ;  /* 0x0000000000289947 */ /* 0x002fec0003800000 */
[----:B------:R-:W-:Y:S02]  /*5b60*/  ULDC UR6, c[0x0][0x64c] ;  /* 0x0001930000067ab9 */ /* 0x000fe40000000800 */
[----:B------:R-:W-:-:S05]  /*5b70*/  IADD3 R5, P1, R19, UR6, RZ ;  /* 0x0000000613057c10 */ /* 0x000fca000ff3e0ff */
[----:B------:R-:W-:-:S04]  /*5b80*/  IMAD.X R23, RZ, RZ, R23, P1 ;  /* 0x000000ffff177224 */ /* 0x000fc800008e0617 */
[----:B------:R-:W-:-:S04]  /*5b90*/  IMAD.WIDE.U32 R6, R23, UR10, RZ ;  /* 0x0000000a17067c25 */ /* 0x000fc8000f8e00ff */
[----:B------:R-:W-:-:S04]  /*5ba0*/  IMAD.WIDE.U32 R6, P1, R5, UR11, R6 ;  /* 0x0000000b05067c25 */ /* 0x000fc8000f820006 */
[----:B------:R-:W-:-:S04]  /*5bb0*/  IMAD.WIDE.U32 R4, R5, UR10, RZ ;  /* 0x0000000a05047c25 */ /* 0x000fc8000f8e00ff */
[----:B------:R-:W-:Y:S01]  /*5bc0*/  IMAD.MOV.U32 R4, RZ, RZ, R7 ;  /* 0x000000ffff047224 */ /* 0x000fe200078e0007 */
[----:B------:R-:W-:Y:S01]  /*5bd0*/  IADD3 RZ, P3, R5, R6, RZ ;  /* 0x0000000605ff7210 */ /* 0x000fe20007f7e0ff */
[----:B------:R-:W-:-:S04]  /*5be0*/  IMAD.X R5, RZ, RZ, RZ, P1 ;  /* 0x000000ffff057224 */ /* 0x000fc800008e06ff */
[----:B------:R-:W-:-:S08]  /*5bf0*/  IMAD.WIDE.U32.X R4, R23, UR11, R4, P3 ;  /* 0x0000000b17047c25 */ /* 0x000fd000098e0404 */
.L_x_109:
[----:B------:R-:W-:Y:S01]  /*5c00*/  ISETP.NE.AND P1, PT, R2, 0x1, PT ;  /* 0x000000010200780c */ /* 0x000fe20003f25270 */
[----:B------:R-:W-:Y:S01]  /*5c10*/  ULDC UR6, c[0x0][0x648] ;  /* 0x0001920000067ab9 */ /* 0x000fe20000000800 */
[----:B------:R-:W-:Y:S01]  /*5c20*/  LOP3.LUT R20, R20, UR13, RZ, 0xc0, !PT ;  /* 0x0000000d14147c12 */ /* 0x000fe2000f8ec0ff */
[----:B------:R-:W-:Y:S01]  /*5c30*/  IMAD.MOV R22, RZ, RZ, -R22 ;  /* 0x000000ffff167224 */ /* 0x000fe200078e0a16 */
[----:B------:R-:W-:Y:S01]  /*5c40*/  SHF.R.U64 R5, R4, UR6, R5 ;  /* 0x0000000604057c19 */ /* 0x000fe20008001205 */
[----:B------:R-:W-:Y:S01]  /*5c50*/  ULDC UR6, c[0x0][0x638] ;  /* 0x00018e0000067ab9 */ /* 0x000fe20000000800 */
[----:B------:R-:W-:Y:S01]  /*5c60*/  LOP3.LUT R6, R9, UR4, RZ, 0xc0, !PT ;  /* 0x0000000409067c12 */ /* 0x000fe2000f8ec0ff */
[----:B------:R-:W-:Y:S02]  /*5c70*/  ULDC UR7, c[0x0][0x610] ;  /* 0x0001840000077ab9 */ /* 0x000fe40000000800 */
[----:B------:R-:W-:Y:S02]  /*5c80*/  IMAD.MOV R4, RZ, RZ, -R5 ;  /* 0x000000ffff047224 */ /* 0x000fe400078e0a05 */
[----:B------:R-:W-:-:S02]  /*5c90*/  IMAD R20, R5, UR5, R20 ;  /* 0x0000000505147c24 */ /* 0x000fc4000f8e0214 */
[----:B0-----:R-:W-:Y:S02]  /*5ca0*/  @P1 IMAD R15, R21, R22, R14 ;  /* 0x00000016150f1224 */ /* 0x001fe400078e020e */
[----:B------:R-:W-:Y:S01]  /*5cb0*/  IMAD R19, R4, UR6, R19 ;  /* 0x0000000604137c24 */ /* 0x000fe2000f8e0213 */
[----:B------:R-:W-:Y:S01]  /*5cc0*/  ULDC UR6, c[0x0][0x600] ;  /* 0x0001800000067ab9 */ /* 0x000fe20000000800 */
[----:B------:R-:W-:Y:S02]  /*5cd0*/  IMAD R15, R20, UR7, R15 ;  /* 0x00000007140f7c24 */ /* 0x000fe4000f8e020f */
[----:B------:R-:W-:Y:S02]  /*5ce0*/  IMAD R6, R19, UR6, R6 ;  /* 0x0000000613067c24 */ /* 0x000fe4000f8e0206 */
[----:B------:R-:W-:-:S03]  /*5cf0*/  IMAD.MOV.U32 R4, RZ, RZ, 0x1 ;  /* 0x00000001ff047424 */ /* 0x000fc600078e00ff */
[----:B------:R-:W-:Y:S02]  /*5d00*/  SEL R20, R6, R15, !P1 ;  /* 0x0000000f06147207 */ /* 0x000fe40004800000 */
[----:B------:R-:W-:-:S07]  /*5d10*/  SEL R19, R15, R6, !P1 ;  /* 0x000000060f137207 */ /* 0x000fce0004800000 */
.L_x_107:
[----:B------:R-:W-:Y:S05]  /*5d20*/  BSYNC B1 ;  /* 0x0000000000017941 */ /* 0x000fea0003800000 */
.L_x_106:
[----:B------:R-:W-:-:S13]  /*5d30*/  LOP3.LUT P1, RZ, R4, 0xff, RZ, 0xc0, !PT ;  /* 0x000000ff04ff7812 */ /* 0x000fda000782c0ff */
[----:B------:R-:W-:Y:S05]  /*5d40*/  @P1 BRA `(.L_x_110) ;  /* 0xfffffff4001c1947 */ /* 0x000fea000383ffff */
[----:B------:R-:W-:Y:S05]  /*5d50*/  BSYNC B0 ;  /* 0x0000000000007941 */ /* 0x000fea0003800000 */
.L_x_98:
[----:B------:R-:W-:-:S03]  /*5d60*/  UMOV UR6, 0xffffffff ;  /* 0xffffffff00067882 */ /* 0x000fc60000000000 */
[----:B------:R-:W-:Y:S05]  /*5d70*/  BRA.DIV UR6, `(.L_x_111) ;  /* 0x0000000206f47947 */ /* 0x000fea000b800000 */
[----:B------:R-:W-:-:S13]  /*5d80*/  ELECT P6, URZ, PT ;  /* 0x00000000003f782f */ /* 0x000fda00038c0000 */
.L_x_124:
[----:B------:R-:W-:Y:S04]  /*5d90*/  BSSY B0, `(.L_x_112) ;  /* 0x0000022000007945 */ /* 0x000fe80003800000 */
[----:B------:R-:W-:Y:S05]  /*5da0*/  @!P6 BRA `(.L_x_113) ;  /* 0x000000000080e947 */ /* 0x000fea0003800000 */
[----:B------:R-:W-:-:S04]  /*5db0*/  LOP3.LUT R18, R18, 0x2, RZ, 0xfc, !PT ;  /* 0x0000000212127812 */ /* 0x000fc800078efcff */
[----:B------:R-:W-:-:S13]  /*5dc0*/  ISETP.NE.AND P0, PT, R18, 0x3, PT ;  /* 0x000000031200780c */ /* 0x000fda0003f05270 */
[----:B------:R-:W-:Y:S05]  /*5dd0*/  @!P0 BRA `(.L_x_114) ;  /* 0x0000000000048947 */ /* 0x000fea0003800000 */
[----:B------:R-:W-:Y:S01]  /*5de0*/  BPT.TRAP 0x1 ;  /* 0x000000040000795c */ /* 0x000fe20000300000 */
.L_x_114:
[----:B------:R-:W0:Y:S01]  /*5df0*/  S2R R3, SR_CgaCtaId ;  /* 0x0000000000037919 */ /* 0x000e220000008800 */
[----:B------:R-:W-:-:S04]  /*5e00*/  MOV R2, 0x400 ;  /* 0x0000040000027802 */ /* 0x000fc80000000f00 */
[----:B0-----:R-:W-:Y:S02]  /*5e10*/  LEA R3, R3, R2, 0x18 ;  /* 0x0000000203037211 */ /* 0x001fe400078ec0ff */
[----:B------:R-:W-:-:S03]  /*5e20*/  SHF.L.U32 R2, R0, 0x1f, RZ ;  /* 0x0000001f00027819 */ /* 0x000fc600000006ff */
[----:B------:R-:W-:-:S04]  /*5e30*/  VIADD R3, R3, 0x18 ;  /* 0x0000001803037836 */ /* 0x000fc80000000000 */
[C---:B------:R-:W-:Y:S02]  /*5e40*/  IMAD R7, R12.reuse, 0x8, R3 ;  /* 0x000000080c077824 */ /* 0x040fe400078e0203 */
[----:B------:R-:W-:Y:S02]  /*5e50*/  VIADD R12, R12, 0x1 ;  /* 0x000000010c0c7836 */ /* 0x000fe40000000000 */
[----:B------:R-:W0:Y:S03]  /*5e60*/  SYNCS.PHASECHK.TRANS64.TRYWAIT P0, [R7+URZ], R2 ;  /* 0x00000002070075a7 */ /* 0x000e26000800017f */
[----:B------:R-:W-:-:S04]  /*5e70*/  ISETP.NE.AND P1, PT, R12, 0x3, PT ;  /* 0x000000030c00780c */ /* 0x000fc80003f25270 */
[----:B------:R-:W-:Y:S02]  /*5e80*/  SEL R5, RZ, 0x1, P1 ;  /* 0x00000001ff057807 */ /* 0x000fe40000800000 */
[----:B------:R-:W-:Y:S02]  /*5e90*/  SEL R12, R12, RZ, P1 ;  /* 0x000000ff0c0c7207 */ /* 0x000fe40000800000 */
[----:B------:R-:W-:-:S03]  /*5ea0*/  LOP3.LUT R5, R0, R5, RZ, 0x3c, !PT ;  /* 0x0000000500057212 */ /* 0x000fc600078e3cff */
[----:B------:R-:W-:Y:S01]  /*5eb0*/  IMAD R9, R12, 0x8, R3 ;  /* 0x000000080c097824 */ /* 0x000fe200078e0203 */
[----:B------:R-:W-:Y:S01]  /*5ec0*/  SHF.L.U32 R4, R5, 0x1f, RZ ;  /* 0x0000001f05047819 */ /* 0x000fe200000006ff */
[----:B0-----:R-:W-:Y:S06]  /*5ed0*/  @!P0 BRA `(.L_x_115) ;  /* 0x0000000000bc8947 */ /* 0x001fec0003800000 */
.L_x_125:
[----:B------:R-:W1:Y:S01]  /*5ee0*/  SYNCS.PHASECHK.TRANS64.TRYWAIT P0, [R9+URZ], R4 ;  /* 0x00000004090075a7 */ /* 0x000e62000800017f */
[----:B------:R-:W-:-:S05]  /*5ef0*/  VIADD R0, R12, 0x1 ;  /* 0x000000010c007836 */ /* 0x000fca0000000000 */
[----:B------:R-:W-:-:S04]  /*5f00*/  ISETP.NE.AND P1, PT, R0, 0x3, PT ;  /* 0x000000030000780c */ /* 0x000fc80003f25270 */
[----:B0-----:R-:W-:Y:S02]  /*5f10*/  SEL R2, RZ, 0x1, P1 ;  /* 0x00000001ff027807 */ /* 0x001fe40000800000 */
[----:B------:R-:W-:Y:S02]  /*5f20*/  SEL R0, R0, RZ, P1 ;  /* 0x000000ff00007207 */ /* 0x000fe40000800000 */
[----:B------:R-:W-:Y:S01]  /*5f30*/  LOP3.LUT R2, R5, R2, RZ, 0x3c, !PT ;  /* 0x0000000205027212 */ /* 0x000fe200078e3cff */
[----:B-1----:R-:W-:Y:S06]  /*5f40*/  @!P0 BRA `(.L_x_116) ;  /* 0x0000000000b48947 */ /* 0x002fec0003800000 */
.L_x_126:
[----:B------:R-:W-:Y:S01]  /*5f50*/  IMAD R3, R0, 0x8, R3 ;  /* 0x0000000800037824 */ /* 0x000fe200078e0203 */
[----:B------:R-:W-:-:S07]  /*5f60*/  SHF.L.U32 R0, R2, 0x1f, RZ ;  /* 0x0000001f02007819 */ /* 0x000fce00000006ff */
.L_x_117:
[----:B-1----:R1:W2:Y:S02]  /*5f70*/  SYNCS.PHASECHK.TRANS64.TRYWAIT P0, [R3+URZ], R0 ;  /* 0x00000000030075a7 */ /* 0x0022a4000800017f */
[----:B--2---:R-:W-:Y:S05]  /*5f80*/  @!P0 NANOSLEEP.SYNCS 0x989680 ;  /* 0x009896800000895d */ /* 0x004fea0003900000 */
[----:B------:R-:W2:Y:S02]  /*5f90*/  @!P0 SYNCS.PHASECHK.TRANS64 P0, [R3+URZ], R0 ;  /* 0x00000000030085a7 */ /* 0x000ea4000800007f */
[----:B--2---:R-:W-:Y:S05]  /*5fa0*/  @!P0 BRA `(.L_x_117) ;  /* 0xfffffffc00f08947 */ /* 0x004fea000383ffff */
.L_x_113:
[----:B------:R-:W-:Y:S05]  /*5fb0*/  BSYNC B0 ;  /* 0x0000000000007941 */ /* 0x000fea0003800000 */
.L_x_112:
[----:B------:R-:W-:Y:S05]  /*5fc0*/  EXIT ;  /* 0x000000000000794d */ /* 0x000fea0003800000 */
.L_x_17:
[----:B-1----:R1:W2:Y:S02]  /*5fd0*/  SYNCS.PHASECHK.TRANS64.TRYWAIT P1, [R3+URZ], R0 ;  /* 0x00000000030075a7 */ /* 0x0022a4000802017f */
[----:B--2---:R-:W-:Y:S05]  /*5fe0*/  @!P1 NANOSLEEP.SYNCS 0x989680 ;  /* 0x009896800000995d */ /* 0x004fea0003900000 */
[----:B------:R-:W2:Y:S02]  /*5ff0*/  @!P1 SYNCS.PHASECHK.TRANS64 P1, [R3+URZ], R0 ;  /* 0x00000000030095a7 */ /* 0x000ea4000802007f */
[----:B--2---:R-:W-:Y:S05]  /*6000*/  @!P1 BRA `(.L_x_17) ;  /* 0xfffffffc00f09947 */ /* 0x004fea000383ffff */
[----:B------:R-:W-:Y:S05]  /*6010*/  BRA `(.L_x_16) ;  /* 0xffffffb4001c7947 */ /* 0x000fea000383ffff */
.L_x_22:
[----:B-1----:R-:W-:-:S04]  /*6020*/  IMAD.U32 R4, RZ, RZ, UR8 ;  /* 0x00000008ff047e24 */ /* 0x002fc8000f8e00ff */
[----:B------:R1:W2:Y:S03]  /*6030*/  SYNCS.PHASECHK.TRANS64.TRYWAIT P1, [R4+URZ], R3 ;  /* 0x00000003040075a7 */ /* 0x0002a6000802017f */
[----:B--2---:R-:W-:Y:S05]  /*6040*/  @!P1 NANOSLEEP.SYNCS 0x989680 ;  /* 0x009896800000995d */ /* 0x004fea0003900000 */
[----:B------:R-:W2:Y:S02]  /*6050*/  @!P1 SYNCS.PHASECHK.TRANS64 P1, [R4+URZ], R3 ;  /* 0x00000003040095a7 */ /* 0x000ea4000802007f */
[----:B--2---:R-:W-:Y:S05]  /*6060*/  @!P1 BRA `(.L_x_22) ;  /* 0xfffffffc00ec9947 */ /* 0x004fea000383ffff */
[----:B------:R-:W-:Y:S05]  /*6070*/  BRA `(.L_x_21) ;  /* 0xffffffb800587947 */ /* 0x000fea000383ffff */
.L_x_99:
[----:B------:R-:W-:Y:S01]  /*6080*/  BSSY B1, `(.L_x_118) ;  /* 0x0000006000017945 */ /* 0x000fe20003800000 */
[----:B------:R-:W-:-:S07]  /*6090*/  IMAD.MOV.U32 R15, RZ, RZ, -0x1 ;  /* 0xffffffffff0f7424 */ /* 0x000fce00078e00ff */
[----:B------:R-:W-:Y:S05]  /*60a0*/  WARPSYNC.COLLECTIVE R15, `(.L_x_119) ;  /* 0x000000000f0c7348 */ /* 0x000fea0003c00000 */
[----:B------:R-:W-:Y:S02]  /*60b0*/  ELECT P6, UR62, PT ;  /* 0x00000000003e782f */ /* 0x000fe400038c0000 */
[----:B------:R-:W-:Y:S01]  /*60c0*/  MOV R14, UR62 ;  /* 0x0000003e000e7c02 */ /* 0x000fe20008000f00 */
[----:B------:R-:W-:Y:S10]  /*60d0*/  ENDCOLLECTIVE ;  /* 0x000000000000791b */ /* 0x000ff40003800000 */
.L_x_119:
[----:B------:R-:W-:Y:S05]  /*60e0*/  BSYNC B1 ;  /* 0x0000000000017941 */ /* 0x000fea0003800000 */
.L_x_118:
[----:B------:R-:W-:Y:S05]  /*60f0*/  BRA `(.L_x_120) ;  /* 0xfffffff0003c7947 */ /* 0x000fea000383ffff */
.L_x_102:
[----:B0-----:R0:W1:Y:S02]  /*6100*/  SYNCS.PHASECHK.TRANS64.TRYWAIT P1, [R14+URZ+0x18], R7 ;  /* 0x000018070e0075a7 */ /* 0x001064000802017f */
[----:B-1----:R-:W-:Y:S05]  /*6110*/  @!P1 NANOSLEEP.SYNCS 0x989680 ;  /* 0x009896800000995d */ /* 0x002fea0003900000 */
[----:B------:R-:W1:Y:S02]  /*6120*/  @!P1 SYNCS.PHASECHK.TRANS64 P1, [R14+URZ+0x18], R7 ;  /* 0x000018070e0095a7 */ /* 0x000e64000802007f */
[----:B-1----:R-:W-:Y:S05]  /*6130*/  @!P1 BRA `(.L_x_102) ;  /* 0xfffffffc00f09947 */ /* 0x002fea000383ffff */
[----:B------:R-:W-:Y:S05]  /*6140*/  BRA `(.L_x_121) ;  /* 0xfffffff000707947 */ /* 0x000fea000383ffff */
.L_x_111:
[----:B------:R-:W-:Y:S01]  /*6150*/  BSSY B0, `(.L_x_122) ;  /* 0x0000006000007945 */ /* 0x000fe20003800000 */
[----:B------:R-:W-:-:S07]  /*6160*/  IMAD.MOV.U32 R15, RZ, RZ, -0x1 ;  /* 0xffffffffff0f7424 */ /* 0x000fce00078e00ff */
[----:B------:R-:W-:Y:S05]  /*6170*/  WARPSYNC.COLLECTIVE R15, `(.L_x_123) ;  /* 0x000000000f0c7348 */ /* 0x000fea0003c00000 */
[----:B------:R-:W-:Y:S02]  /*6180*/  ELECT P6, UR62, PT ;  /* 0x00000000003e782f */ /* 0x000fe400038c0000 */
[----:B------:R-:W-:Y:S01]  /*6190*/  MOV R14, UR62 ;  /* 0x0000003e000e7c02 */ /* 0x000fe20008000f00 */
[----:B------:R-:W-:Y:S10]  /*61a0*/  ENDCOLLECTIVE ;  /* 0x000000000000791b */ /* 0x000ff40003800000 */
.L_x_123:
[----:B------:R-:W-:Y:S05]  /*61b0*/  BSYNC B0 ;  /* 0x0000000000007941 */ /* 0x000fea0003800000 */
.L_x_122:
[----:B------:R-:W-:Y:S05]  /*61c0*/  BRA `(.L_x_124) ;  /* 0xfffffff800f07947 */ /* 0x000fea000383ffff */
.L_x_115:
[----:B0-----:R0:W1:Y:S02]  /*61d0*/  SYNCS.PHASECHK.TRANS64.TRYWAIT P0, [R7+URZ], R2 ;  /* 0x00000002070075a7 */ /* 0x001064000800017f */
[----:B-1----:R-:W-:Y:S05]  /*61e0*/  @!P0 NANOSLEEP.SYNCS 0x989680 ;  /* 0x009896800000895d */ /* 0x002fea0003900000 */
[----:B------:R-:W1:Y:S02]  /*61f0*/  @!P0 SYNCS.PHASECHK.TRANS64 P0, [R7+URZ], R2 ;  /* 0x00000002070085a7 */ /* 0x000e64000800007f */
[----:B-1----:R-:W-:Y:S05]  /*6200*/  @!P0 BRA `(.L_x_115) ;  /* 0xfffffffc00f08947 */ /* 0x002fea000383ffff */
[----:B------:R-:W-:Y:S05]  /*6210*/  BRA `(.L_x_125) ;  /* 0xfffffffc00307947 */ /* 0x000fea000383ffff */
.L_x_116:
[----:B0-----:R0:W1:Y:S02]  /*6220*/  SYNCS.PHASECHK.TRANS64.TRYWAIT P0, [R9+URZ], R4 ;  /* 0x00000004090075a7 */ /* 0x001064000800017f */
[----:B-1----:R-:W-:Y:S05]  /*6230*/  @!P0 NANOSLEEP.SYNCS 0x989680 ;  /* 0x009896800000895d */ /* 0x002fea0003900000 */
[----:B------:R-:W1:Y:S02]  /*6240*/  @!P0 SYNCS.PHASECHK.TRANS64 P0, [R9+URZ], R4 ;  /* 0x00000004090085a7 */ /* 0x000e64000800007f */
[----:B-1----:R-:W-:Y:S05]  /*6250*/  @!P0 BRA `(.L_x_116) ;  /* 0xfffffffc00f08947 */ /* 0x002fea000383ffff */
[----:B------:R-:W-:Y:S05]  /*6260*/  BRA `(.L_x_126) ;  /* 0xfffffffc00387947 */ /* 0x000fea000383ffff */
.L_x_127:
[----:B------:R-:W-:-:S00]  /*6270*/  BRA `(.L_x_127) ;  /* 0xfffffffc00fc7947 */ /* 0x000fc0000383ffff */
[----:B------:R-:W-:-:S00]  /*6280*/  NOP ;  /* 0x0000000000007918 */ /* 0x000fc00000000000 */
[----:B------:R-:W-:-:S00]  /*6290*/  NOP ;  /* 0x0000000000007918 */ /* 0x000fc00000000000 */
[----:B------:R-:W-:-:S00]  /*62a0*/  NOP ;  /* 0x0000000000007918 */ /* 0x000fc00000000000 */
[----:B------:R-:W-:-:S00]  /*62b0*/  NOP ;  /* 0x0000000000007918 */ /* 0x000fc00000000000 */
[----:B------:R-:W-:-:S00]  /*62c0*/  NOP ;  /* 0x0000000000007918 */ /* 0x000fc00000000000 */
[----:B------:R-:W-:-:S00]  /*62d0*/  NOP ;  /* 0x0000000000007918 */ /* 0x000fc00000000000 */
[----:B------:R-:W-:-:S00]  /*62e0*/  NOP ;  /* 0x0000000000007918 */ /* 0x000fc00000000000 */
[----:B------:R-:W-:-:S00]  /*62f0*/  NOP ;  /* 0x0000000000007918 */ /* 0x000fc00000000000 */
.L_x_128:


//--------------------- .nv.global.init           --------------------------
	.section	.nv.global.init,"aw",@progbits
.nv.global.init:
	.type		$str$22,@object
	.size		$str$22,($str$23 - $str$22)
$str$22:
        /*0000*/ 	.byte	0x6b, 0x5f, 0x74, 0x69, 0x6c, 0x65, 0x5f, 0x63, 0x6f, 0x75, 0x6e, 0x74, 0x20, 0x3e, 0x3d, 0x20
        /*0010*/ 	.byte	0x31, 0x00
	.type		$str$23,@object
	.size		$str$23,(__unnamed_1 - $str$23)
$str$23:
        /*0012*/ 	.byte	0x2f, 0x74, 0x6d, 0x70, 0x2f, 0x63, 0x75, 0x74, 0x6c, 0x61, 0x73, 0x73, 0x5f, 0x73, 0x77, 0x65
        /*0022*/ 	.byte	0x65, 0x70, 0x5f, 0x73, 0x72, 0x63, 0x2f, 0x69, 0x6e, 0x63, 0x6c, 0x75, 0x64, 0x65, 0x2f, 0x63
        /*0032*/ 	.byte	0x75, 0x74, 0x6c, 0x61, 0x73, 0x73, 0x2f, 0x67, 0x65, 0x6d, 0x6d, 0x2f, 0x63, 0x6f, 0x6c, 0x6c
        /*0042*/ 	.byte	0x65, 0x63, 0x74, 0x69, 0x76, 0x65, 0x2f, 0x73, 0x6d, 0x39, 0x30, 0x5f, 0x6d, 0x6d, 0x61, 0x5f
        /*0052*/ 	.byte	0x74, 0x6d, 0x61, 0x5f, 0x67, 0x6d, 0x6d, 0x61, 0x5f, 0x73, 0x73, 0x5f, 0x77, 0x61, 0x72, 0x70
        /*0062*/ 	.byte	0x73, 0x70, 0x65, 0x63, 0x69, 0x61, 0x6c, 0x69, 0x7a, 0x65, 0x64, 0x2e, 0x68, 0x70, 0x70, 0x00
	.type		__unnamed_1,@object
	.size		__unnamed_1,(.L_0 - __unnamed_1)
__unnamed_1:
        /*0072*/ 	.byte	0x76, 0x6f, 0x69, 0x64, 0x20, 0x63, 0x75, 0x74, 0x6c, 0x61, 0x73, 0x73, 0x3a, 0x3a, 0x67, 0x65
        /* <DEDUP_REMOVED lines=176> */
        /*0b82*/ 	.byte	0x3a, 0x3a, 0x69, 0x64, 0x65, 0x6e, 0x74, 0x69, 0x74, 0x79, 0x5d, 0x00
.L_0:


//--------------------- .nv.shared._ZN7cutlass13device_kernelINS_4gemm6kernel13GemmUniversalIN4cute5tupleIJiiiiEEENS1_10collective13CollectiveMmaINS1_34MainloopSm90TmaGmmaWarpSpecializedILi3ENS5_IJNS4_1CILi1EEESB_SB_EEENS1_35KernelTmaWarpSpecializedCooperativeEEENS5_IJNSA_ILi128EEENSA_ILi64EEESG_EEENS_10tfloat32_tENS5_IJlSB_lEEESI_SJ_NS4_8TiledMMAINS4_8MMA_AtomIJNS4_4SM904GMMA29MMA_64x64x8_F32TF32TF32_SS_TNILNSN_7ScaleInE1ELSP_1EEEEEENS4_6LayoutINS5_IJNSA_ILi2EEESB_SB_EEENS5_IJSB_NSA_ILi0EEESV_EEEEENS5_IJNS4_10UnderscoreESY_SY_EEEEENS4_13SM90_TMA_LOADENS4_14ComposedLayoutINS4_7SwizzleILi3ELi4ELi3EEENS4_18smem_ptr_flag_bitsILi32EEENSS_INS5_IJNSA_ILi8EEENSA_ILi32EEEEEENS5_IJS18_SB_EEEEEEEvNS4_8identityES11_S1C_vS1D_EENS_8epilogue10collective6detail29Sm90TmaWarpSpecializedAdapterINS1G_15DefaultEpilogueISI_SJ_SJ_NS1F_6thread17LinearCombinationISI_Li1EffLNS1K_9ScaleType4KindE0ELNS_15FloatRoundStyleE2ESI_EENS1_15EpilogueDefaultEEEEEvvEEEEvNT_6ParamsE --------------------------
	.section	.nv.shared._ZN7cutlass13device_kernelINS_4gemm6kernel13GemmUniversalIN4cute5tupleIJiiiiEEENS1_10collective13CollectiveMmaINS1_34MainloopSm90TmaGmmaWarpSpecializedILi3ENS5_IJNS4_1CILi1EEESB_SB_EEENS1_35KernelTmaWarpSpecializedCooperativeEEENS5_IJNSA_ILi128EEENSA_ILi64EEESG_EEENS_10tfloat32_tENS5_IJlSB_lEEESI_SJ_NS4_8TiledMMAINS4_8MMA_AtomIJNS4_4SM904GMMA29MMA_64x64x8_F32TF32TF32_SS_TNILNSN_7ScaleInE1ELSP_1EEEEEENS4_6LayoutINS5_IJNSA_ILi2EEESB_SB_EEENS5_IJSB_NSA_ILi0EEESV_EEEEENS5_IJNS4_10UnderscoreESY_SY_EEEEENS4_13SM90_TMA_LOADENS4_14ComposedLayoutINS4_7SwizzleILi3ELi4ELi3EEENS4_18smem_ptr_flag_bitsILi32EEENSS_INS5_IJNSA_ILi8EEENSA_ILi32EEEEEENS5_IJS18_SB_EEEEEEEvNS4_8identityES11_S1C_vS1D_EENS_8epilogue10collective6detail29Sm90TmaWarpSpecializedAdapterINS1G_15DefaultEpilogueISI_SJ_SJ_NS1F_6thread17LinearCombinationISI_Li1EffLNS1K_9ScaleType4KindE0ELNS_15FloatRoundStyleE2ESI_EENS1_15EpilogueDefaultEEEEEvvEEEEvNT_6ParamsE,"aw",@nobits
	.sectionflags	@""
	.align	16
	.zero		1024


//--------------------- .nv.shared.reserved.0     --------------------------
	.section	.nv.shared.reserved.0,"aw",@nobits
	.weak		__nv_reservedSMEM_offset_0_alias
	.size		__nv_reservedSMEM_offset_0_alias, 0, 0
	.other		__nv_reservedSMEM_offset_0_alias,@"STO_CUDA_RESERVED_SHARED STV_DEFAULT"
__nv_reservedSMEM_offset_0_alias:
	.zero		0


//--------------------- .nv.global                --------------------------
	.section	.nv.global,"aw",@nobits
.nv.global:
	.type		_ZN40_INTERNAL_f81d2ec8_4_k_cu_a220dcd8_286974cute1_E,@object
	.size		_ZN40_INTERNAL_f81d2ec8_4_k_cu_a220dcd8_286974cute1_E,(_ZN40_INTERNAL_f81d2ec8_4_k_cu_a220dcd8_286974cuda3std3__45__cpo6cbeginE - _ZN40_INTERNAL_f81d2ec8_4_k_cu_a220dcd8_286974cute1_E)
_ZN40_INTERNAL_f81d2ec8_4_k_cu_a220dcd8_286974cute1_E:
	.zero		1
	.type		_ZN40_INTERNAL_f81d2ec8_4_k_cu_a220dcd8_286974cuda3std3__45__cpo6cbeginE,@object
	.size		_ZN40_INTERNAL_f81d2ec8_4_k_cu_a220dcd8_286974cuda3std3__45__cpo6cbeginE,(_ZN40_INTERNAL_f81d2ec8_4_k_cu_a220dcd8_286974cuda3std3__48in_placeE - _ZN40_INTERNAL_f81d2ec8_4_k_cu_a220dcd8_286974cuda3std3__45__cpo6cbeginE)
_ZN40_INTERNAL_f81d2ec8_4_k_cu_a220dcd8_286974cuda3std3__45__cpo6cbeginE:
	.zero		1
	.type		_ZN40_INTERNAL_f81d2ec8_4_k_cu_a220dcd8_286974cuda3std3__48in_placeE,@object
	.size		_ZN40_INTERNAL_f81d2ec8_4_k_cu_a220dcd8_286974cuda3std3__48in_placeE,(_ZN40_INTERNAL_f81d2ec8_4_k_cu_a220dcd8_286974cuda3std6ranges3__45__cpo9iter_moveE - _ZN40_INTERNAL_f81d2ec8_4_k_cu_a220dcd8_286974cuda3std3__48in_placeE)
_ZN40_INTERNAL_f81d2ec8_4_k_cu_a220dcd8_286974cuda3std3__48in_placeE:
	.zero		1
	.type		_ZN40_INTERNAL_f81d2ec8_4_k_cu_a220dcd8_286974cuda3std6ranges3__45__cpo9iter_moveE,@object
	.size		_ZN40_INTERNAL_f81d2ec8_4_k_cu_a220dcd8_286974cuda3std6ranges3__45__cpo9iter_moveE,(_ZN40_INTERNAL_f81d2ec8_4_k_cu_a220dcd8_286974cuda3std3__45__cpo5beginE - _ZN40_INTERNAL_f81d2ec8_4_k_cu_a220dcd8_286974cuda3std6ranges3__45__cpo9iter_moveE)
_ZN40_INTERNAL_f81d2ec8_4_k_cu_a220dcd8_286974cuda3std6ranges3__45__cpo9iter_moveE:
	.zero		1
	.type		_ZN40_INTERNAL_f81d2ec8_4_k_cu_a220dcd8_286974cuda3std3__45__cpo5beginE,@object
	.size		_ZN40_INTERNAL_f81d2ec8_4_k_cu_a220dcd8_286974cuda3std3__45__cpo5beginE,(_ZN40_INTERNAL_f81d2ec8_4_k_cu_a220dcd8_286974cuda3std3__442_GLOBAL__N__f81d2ec8_4_k_cu_a220dcd8_286976ignoreE - _ZN40_INTERNAL_f81d2ec8_4_k_cu_a220dcd8_286974cuda3std3__45__cpo5beginE)
_ZN40_INTERNAL_f81d2ec8_4_k_cu_a220dcd8_286974cuda3std3__45__cpo5beginE:
	.zero		1
	.type		_ZN40_INTERNAL_f81d2ec8_4_k_cu_a220dcd8_286974cuda3std3__442_GLOBAL__N__f81d2ec8_4_k_cu_a220dcd8_286976ignoreE,@object
	.size		_ZN40_INTERNAL_f81d2ec8_4_k_cu_a220dcd8_286974cuda3std3__442_GLOBAL__N__f81d2ec8_4_k_cu_a220dcd8_286976ignoreE,(_ZN40_INTERNAL_f81d2ec8_4_k_cu_a220dcd8_286974cute7productE - _ZN40_INTERNAL_f81d2ec8_4_k_cu_a220dcd8_286974cuda3std3__442_GLOBAL__N__f81d2ec8_4_k_cu_a220dcd8_286976ignoreE)
_ZN40_INTERNAL_f81d2ec8_4_k_cu_a220dcd8_286974cuda3std3__442_GLOBAL__N__f81d2ec8_4_k_cu_a220dcd8_286976ignoreE:
	.zero		1
	.type		_ZN40_INTERNAL_f81d2ec8_4_k_cu_a220dcd8_286974cute7productE,@object
	.size		_ZN40_INTERNAL_f81d2ec8_4_k_cu_a220dcd8_286974cute7productE,(_ZN40_INTERNAL_f81d2ec8_4_k_cu_a220dcd8_286974cuda3std3__45__cpo3endE - _ZN40_INTERNAL_f81d2ec8_4_k_cu_a220dcd8_286974cute7productE)
_ZN40_INTERNAL_f81d2ec8_4_k_cu_a220dcd8_286974cute7productE:
	.zero		1
	.type		_ZN40_INTERNAL_f81d2ec8_4_k_cu_a220dcd8_286974cuda3std3__45__cpo3endE,@object
	.size		_ZN40_INTERNAL_f81d2ec8_4_k_cu_a220dcd8_286974cuda3std3__45__cpo3endE,(_ZN40_INTERNAL_f81d2ec8_4_k_cu_a220dcd8_286974cuda3std3__419piecewise_constructE - _ZN40_INTERNAL_f81d2ec8_4_k_cu_a220dcd8_286974cuda3std3__45__cpo3endE)
_ZN40_INTERNAL_f81d2ec8_4_k_cu_a220dcd8_286974cuda3std3__45__cpo3endE:
	.zero		1
	.type		_ZN40_INTERNAL_f81d2ec8_4_k_cu_a220dcd8_286974cuda3std3__419piecewise_constructE,@object
	.size		_ZN40_INTERNAL_f81d2ec8_4_k_cu_a220dcd8_286974cuda3std3__419piecewise_constructE,(_ZN40_INTERNAL_f81d2ec8_4_k_cu_a220dcd8_286974cuda3std3__45__cpo4cendE - _ZN40_INTERNAL_f81d2ec8_4_k_cu_a220dcd8_286974cuda3std3__419piecewise_constructE)
_ZN40_INTERNAL_f81d2ec8_4_k_cu_a220dcd8_286974cuda3std3__419piecewise_constructE:
	.zero		1
	.type		_ZN40_INTERNAL_f81d2ec8_4_k_cu_a220dcd8_286974cuda3std3__45__cpo4cendE,@object
	.size		_ZN40_INTERNAL_f81d2ec8_4_k_cu_a220dcd8_286974cuda3std3__45__cpo4cendE,(_ZN40_INTERNAL_f81d2ec8_4_k_cu_a220dcd8_286974cuda3std6ranges3__45__cpo4swapE - _ZN40_INTERNAL_f81d2ec8_4_k_cu_a220dcd8_286974cuda3std3__45__cpo4cendE)
_ZN40_INTERNAL_f81d2ec8_4_k_cu_a220dcd8_286974cuda3std3__45__cpo4cendE:
	.zero		1
	.type		_ZN40_INTERNAL_f81d2ec8_4_k_cu_a220dcd8_286974cuda3std6ranges3__45__cpo4swapE,@object
	.size		_ZN40_INTERNAL_f81d2ec8_4_k_cu_a220dcd8_286974cuda3std6ranges3__45__cpo4swapE,(.L_8 - _ZN40_INTERNAL_f81d2ec8_4_k_cu_a220dcd8_286974cuda3std6ranges3__45__cpo4swapE)
_ZN40_INTERNAL_f81d2ec8_4_k_cu_a220dcd8_286974cuda3std6ranges3__45__cpo4swapE:
	.zero		1
.L_8:


//--------------------- .nv.constant0._ZN7cutlass13device_kernelINS_4gemm6kernel13GemmUniversalIN4cute5tupleIJiiiiEEENS1_10collective13CollectiveMmaINS1_34MainloopSm90TmaGmmaWarpSpecializedILi3ENS5_IJNS4_1CILi1EEESB_SB_EEENS1_35KernelTmaWarpSpecializedCooperativeEEENS5_IJNSA_ILi128EEENSA_ILi64EEESG_EEENS_10tfloat32_tENS5_IJlSB_lEEESI_SJ_NS4_8TiledMMAINS4_8MMA_AtomIJNS4_4SM904GMMA29MMA_64x64x8_F32TF32TF32_SS_TNILNSN_7ScaleInE1ELSP_1EEEEEENS4_6LayoutINS5_IJNSA_ILi2EEESB_SB_EEENS5_IJSB_NSA_ILi0EEESV_EEEEENS5_IJNS4_10UnderscoreESY_SY_EEEEENS4_13SM90_TMA_LOADENS4_14ComposedLayoutINS4_7SwizzleILi3ELi4ELi3EEENS4_18smem_ptr_flag_bitsILi32EEENSS_INS5_IJNSA_ILi8EEENSA_ILi32EEEEEENS5_IJS18_SB_EEEEEEEvNS4_8identityES11_S1C_vS1D_EENS_8epilogue10collective6detail29Sm90TmaWarpSpecializedAdapterINS1G_15DefaultEpilogueISI_SJ_SJ_NS1F_6thread17LinearCombinationISI_Li1EffLNS1K_9ScaleType4KindE0ELNS_15FloatRoundStyleE2ESI_EENS1_15EpilogueDefaultEEEEEvvEEEEvNT_6ParamsE --------------------------
	.section	.nv.constant0._ZN7cutlass13device_kernelINS_4gemm6kernel13GemmUniversalIN4cute5tupleIJiiiiEEENS1_10collective13CollectiveMmaINS1_34MainloopSm90TmaGmmaWarpSpecializedILi3ENS5_IJNS4_1CILi1EEESB_SB_EEENS1_35KernelTmaWarpSpecializedCooperativeEEENS5_IJNSA_ILi128EEENSA_ILi64EEESG_EEENS_10tfloat32_tENS5_IJlSB_lEEESI_SJ_NS4_8TiledMMAINS4_8MMA_AtomIJNS4_4SM904GMMA29MMA_64x64x8_F32TF32TF32_SS_TNILNSN_7ScaleInE1ELSP_1EEEEEENS4_6LayoutINS5_IJNSA_ILi2EEESB_SB_EEENS5_IJSB_NSA_ILi0EEESV_EEEEENS5_IJNS4_10UnderscoreESY_SY_EEEEENS4_13SM90_TMA_LOADENS4_14ComposedLayoutINS4_7SwizzleILi3ELi4ELi3EEENS4_18smem_ptr_flag_bitsILi32EEENSS_INS5_IJNSA_ILi8EEENSA_ILi32EEEEEENS5_IJS18_SB_EEEEEEEvNS4_8identityES11_S1C_vS1D_EENS_8epilogue10collective6detail29Sm90TmaWarpSpecializedAdapterINS1G_15DefaultEpilogueISI_SJ_SJ_NS1F_6thread17LinearCombinationISI_Li1EffLNS1K_9ScaleType4KindE0ELNS_15FloatRoundStyleE2ESI_EENS1_15EpilogueDefaultEEEEEvvEEEEvNT_6ParamsE,"a",@progbits
	.sectionflags	@""
	.align	4
.nv.constant0._ZN7cutlass13device_kernelINS_4gemm6kernel13GemmUniversalIN4cute5tupleIJiiiiEEENS1_10collective13CollectiveMmaINS1_34MainloopSm90TmaGmmaWarpSpecializedILi3ENS5_IJNS4_1CILi1EEESB_SB_EEENS1_35KernelTmaWarpSpecializedCooperativeEEENS5_IJNSA_ILi128EEENSA_ILi64EEESG_EEENS_10tfloat32_tENS5_IJlSB_lEEESI_SJ_NS4_8TiledMMAINS4_8MMA_AtomIJNS4_4SM904GMMA29MMA_64x64x8_F32TF32TF32_SS_TNILNSN_7ScaleInE1ELSP_1EEEEEENS4_6LayoutINS5_IJNSA_ILi2EEESB_SB_EEENS5_IJSB_NSA_ILi0EEESV_EEEEENS5_IJNS4_10UnderscoreESY_SY_EEEEENS4_13SM90_TMA_LOADENS4_14ComposedLayoutINS4_7SwizzleILi3ELi4ELi3EEENS4_18smem_ptr_flag_bitsILi32EEENSS_INS5_IJNSA_ILi8EEENSA_ILi32EEEEEENS5_IJS18_SB_EEEEEEEvNS4_8identityES11_S1C_vS1D_EENS_8epilogue10collective6detail29Sm90TmaWarpSpecializedAdapterINS1G_15DefaultEpilogueISI_SJ_SJ_NS1F_6thread17LinearCombinationISI_Li1EffLNS1K_9ScaleType4KindE0ELNS_15FloatRoundStyleE2ESI_EENS1_15EpilogueDefaultEEEEEvvEEEEvNT_6ParamsE:
	.zero		1664


//--------------------- SYMBOLS --------------------------

	.type		.nv.reservedSmem.offset0,@object
	.size		.nv.reservedSmem.offset0,0x4
	.type		__assertfail,@function
